//
// Generated by NVIDIA NVVM Compiler
//
// Compiler Build ID: CL-36424714
// Cuda compilation tools, release 13.0, V13.0.88
// Based on NVVM 20.0.0
//

.version 9.0
.target sm_100
.address_size 64

	// .globl	_Z16printArrayKernelPfjj
.extern .func  (.param .b32 func_retval0) vprintf
(
	.param .b64 vprintf_param_0,
	.param .b64 vprintf_param_1
)
;
.global .align 1 .b8 $str[22] = {73, 110, 100, 101, 120, 58, 32, 37, 100, 44, 32, 86, 97, 108, 117, 101, 58, 32, 37, 102, 10};

.visible .entry _Z16printArrayKernelPfjj(
	.param .u64 .ptr .align 1 _Z16printArrayKernelPfjj_param_0,
	.param .u32 _Z16printArrayKernelPfjj_param_1,
	.param .u32 _Z16printArrayKernelPfjj_param_2
)
{
	.local .align 16 .b8 	__local_depot0[16];
	.reg .b64 	%SP;
	.reg .b64 	%SPL;
	.reg .pred 	%p<5>;
	.reg .b32 	%r<16>;
	.reg .b32 	%f<2>;
	.reg .b64 	%rd<9>;
	.reg .b64 	%fd<2>;

	mov.u64 	%SPL, __local_depot0;
	cvta.local.u64 	%SP, %SPL;
	ld.param.u64 	%rd1, [_Z16printArrayKernelPfjj_param_0];
	ld.param.u32 	%r4, [_Z16printArrayKernelPfjj_param_1];
	ld.param.u32 	%r5, [_Z16printArrayKernelPfjj_param_2];
	mov.u32 	%r7, %tid.x;
	mov.u32 	%r8, %ntid.x;
	mov.u32 	%r9, %ctaid.x;
	mad.lo.s32 	%r1, %r8, %r9, %r7;
	mov.u32 	%r10, %tid.y;
	mov.u32 	%r11, %ntid.y;
	mov.u32 	%r12, %ctaid.y;
	mad.lo.s32 	%r13, %r11, %r12, %r10;
	setp.ge.u32 	%p1, %r1, %r4;
	setp.ge.u32 	%p2, %r13, %r5;
	or.pred  	%p3, %p1, %p2;
	@%p3 bra 	$L__BB0_3;
	cvta.to.global.u64 	%rd2, %rd1;
	mad.lo.s32 	%r3, %r4, %r13, %r1;
	mul.wide.u32 	%rd3, %r3, 4;
	add.s64 	%rd4, %rd2, %rd3;
	ld.global.f32 	%f1, [%rd4];
	setp.eq.f32 	%p4, %f1, 0f00000000;
	@%p4 bra 	$L__BB0_3;
	add.u64 	%rd5, %SP, 0;
	add.u64 	%rd6, %SPL, 0;
	cvt.f64.f32 	%fd1, %f1;
	st.local.u32 	[%rd6], %r3;
	st.local.f64 	[%rd6+8], %fd1;
	mov.u64 	%rd7, $str;
	cvta.global.u64 	%rd8, %rd7;
	{ // callseq 0, 0
	.param .b64 param0;
	st.param.b64 	[param0], %rd8;
	.param .b64 param1;
	st.param.b64 	[param1], %rd5;
	.param .b32 retval0;
	call.uni (retval0), 
	vprintf, 
	(
	param0, 
	param1
	);
	ld.param.b32 	%r14, [retval0];
	} // callseq 0
$L__BB0_3:
	ret;

}
	// .globl	_Z16setWeightsKernelPfjj
.visible .entry _Z16setWeightsKernelPfjj(
	.param .u64 .ptr .align 1 _Z16setWeightsKernelPfjj_param_0,
	.param .u32 _Z16setWeightsKernelPfjj_param_1,
	.param .u32 _Z16setWeightsKernelPfjj_param_2
)
{
	.reg .pred 	%p<4>;
	.reg .b32 	%r<15>;
	.reg .b64 	%rd<5>;

	ld.param.u64 	%rd1, [_Z16setWeightsKernelPfjj_param_0];
	ld.param.u32 	%r3, [_Z16setWeightsKernelPfjj_param_1];
	ld.param.u32 	%r4, [_Z16setWeightsKernelPfjj_param_2];
	mov.u32 	%r6, %tid.x;
	mov.u32 	%r7, %ntid.x;
	mov.u32 	%r8, %ctaid.x;
	mad.lo.s32 	%r1, %r7, %r8, %r6;
	mov.u32 	%r9, %tid.y;
	mov.u32 	%r10, %ntid.y;
	mov.u32 	%r11, %ctaid.y;
	mad.lo.s32 	%r12, %r10, %r11, %r9;
	setp.ge.u32 	%p1, %r1, %r3;
	setp.ge.u32 	%p2, %r12, %r4;
	or.pred  	%p3, %p1, %p2;
	@%p3 bra 	$L__BB1_2;
	cvta.to.global.u64 	%rd2, %rd1;
	mad.lo.s32 	%r13, %r3, %r12, %r1;
	mul.wide.u32 	%rd3, %r13, 4;
	add.s64 	%rd4, %rd2, %rd3;
	mov.b32 	%r14, 1056964608;
	st.global.u32 	[%rd4], %r14;
$L__BB1_2:
	ret;

}
	// .globl	_Z24updateWeightsPrimeKernelPfS_jjf
.visible .entry _Z24updateWeightsPrimeKernelPfS_jjf(
	.param .u64 .ptr .align 1 _Z24updateWeightsPrimeKernelPfS_jjf_param_0,
	.param .u64 .ptr .align 1 _Z24updateWeightsPrimeKernelPfS_jjf_param_1,
	.param .u32 _Z24updateWeightsPrimeKernelPfS_jjf_param_2,
	.param .u32 _Z24updateWeightsPrimeKernelPfS_jjf_param_3,
	.param .f32 _Z24updateWeightsPrimeKernelPfS_jjf_param_4
)
{
	.reg .pred 	%p<4>;
	.reg .b32 	%r<14>;
	.reg .b32 	%f<4>;
	.reg .b64 	%rd<8>;

	ld.param.u64 	%rd1, [_Z24updateWeightsPrimeKernelPfS_jjf_param_0];
	ld.param.u64 	%rd2, [_Z24updateWeightsPrimeKernelPfS_jjf_param_1];
	ld.param.u32 	%r3, [_Z24updateWeightsPrimeKernelPfS_jjf_param_2];
	ld.param.u32 	%r4, [_Z24updateWeightsPrimeKernelPfS_jjf_param_3];
	ld.param.f32 	%f1, [_Z24updateWeightsPrimeKernelPfS_jjf_param_4];
	mov.u32 	%r6, %tid.x;
	mov.u32 	%r7, %ntid.x;
	mov.u32 	%r8, %ctaid.x;
	mad.lo.s32 	%r1, %r7, %r8, %r6;
	mov.u32 	%r9, %tid.y;
	mov.u32 	%r10, %ntid.y;
	mov.u32 	%r11, %ctaid.y;
	mad.lo.s32 	%r12, %r10, %r11, %r9;
	setp.ge.u32 	%p1, %r1, %r3;
	setp.ge.u32 	%p2, %r12, %r4;
	or.pred  	%p3, %p1, %p2;
	@%p3 bra 	$L__BB2_2;
	cvta.to.global.u64 	%rd3, %rd2;
	cvta.to.global.u64 	%rd4, %rd1;
	mad.lo.s32 	%r13, %r3, %r12, %r1;
	mul.wide.u32 	%rd5, %r13, 4;
	add.s64 	%rd6, %rd3, %rd5;
	ld.global.f32 	%f2, [%rd6];
	add.f32 	%f3, %f1, %f2;
	add.s64 	%rd7, %rd4, %rd5;
	st.global.f32 	[%rd7], %f3;
$L__BB2_2:
	ret;

}
	// .globl	_Z30prepareHorizontalPottsProblemsPfS_S_S_S_S_fjjj
.visible .entry _Z30prepareHorizontalPottsProblemsPfS_S_S_S_S_fjjj(
	.param .u64 .ptr .align 1 _Z30prepareHorizontalPottsProblemsPfS_S_S_S_S_fjjj_param_0,
	.param .u64 .ptr .align 1 _Z30prepareHorizontalPottsProblemsPfS_S_S_S_S_fjjj_param_1,
	.param .u64 .ptr .align 1 _Z30prepareHorizontalPottsProblemsPfS_S_S_S_S_fjjj_param_2,
	.param .u64 .ptr .align 1 _Z30prepareHorizontalPottsProblemsPfS_S_S_S_S_fjjj_param_3,
	.param .u64 .ptr .align 1 _Z30prepareHorizontalPottsProblemsPfS_S_S_S_S_fjjj_param_4,
	.param .u64 .ptr .align 1 _Z30prepareHorizontalPottsProblemsPfS_S_S_S_S_fjjj_param_5,
	.param .f32 _Z30prepareHorizontalPottsProblemsPfS_S_S_S_S_fjjj_param_6,
	.param .u32 _Z30prepareHorizontalPottsProblemsPfS_S_S_S_S_fjjj_param_7,
	.param .u32 _Z30prepareHorizontalPottsProblemsPfS_S_S_S_S_fjjj_param_8,
	.param .u32 _Z30prepareHorizontalPottsProblemsPfS_S_S_S_S_fjjj_param_9
)
{
	.reg .pred 	%p<6>;
	.reg .b32 	%r<23>;
	.reg .b32 	%f<11>;
	.reg .b64 	%rd<21>;

	ld.param.u64 	%rd1, [_Z30prepareHorizontalPottsProblemsPfS_S_S_S_S_fjjj_param_0];
	ld.param.u64 	%rd2, [_Z30prepareHorizontalPottsProblemsPfS_S_S_S_S_fjjj_param_1];
	ld.param.u64 	%rd3, [_Z30prepareHorizontalPottsProblemsPfS_S_S_S_S_fjjj_param_2];
	ld.param.u64 	%rd4, [_Z30prepareHorizontalPottsProblemsPfS_S_S_S_S_fjjj_param_3];
	ld.param.u64 	%rd5, [_Z30prepareHorizontalPottsProblemsPfS_S_S_S_S_fjjj_param_4];
	ld.param.u64 	%rd6, [_Z30prepareHorizontalPottsProblemsPfS_S_S_S_S_fjjj_param_5];
	ld.param.f32 	%f1, [_Z30prepareHorizontalPottsProblemsPfS_S_S_S_S_fjjj_param_6];
	ld.param.u32 	%r4, [_Z30prepareHorizontalPottsProblemsPfS_S_S_S_S_fjjj_param_7];
	ld.param.u32 	%r6, [_Z30prepareHorizontalPottsProblemsPfS_S_S_S_S_fjjj_param_8];
	ld.param.u32 	%r7, [_Z30prepareHorizontalPottsProblemsPfS_S_S_S_S_fjjj_param_9];
	mov.u32 	%r9, %tid.x;
	mov.u32 	%r10, %ntid.x;
	mov.u32 	%r11, %ctaid.x;
	mad.lo.s32 	%r1, %r10, %r11, %r9;
	mov.u32 	%r12, %tid.y;
	mov.u32 	%r13, %ntid.y;
	mov.u32 	%r14, %ctaid.y;
	mad.lo.s32 	%r15, %r13, %r14, %r12;
	mov.u32 	%r16, %tid.z;
	mov.u32 	%r17, %ntid.z;
	mov.u32 	%r18, %ctaid.z;
	mad.lo.s32 	%r19, %r17, %r18, %r16;
	setp.ge.u32 	%p1, %r1, %r4;
	setp.ge.u32 	%p2, %r15, %r6;
	or.pred  	%p3, %p1, %p2;
	setp.ge.u32 	%p4, %r19, %r7;
	or.pred  	%p5, %p3, %p4;
	@%p5 bra 	$L__BB3_2;
	cvta.to.global.u64 	%rd7, %rd4;
	cvta.to.global.u64 	%rd8, %rd1;
	cvta.to.global.u64 	%rd9, %rd3;
	cvta.to.global.u64 	%rd10, %rd6;
	cvta.to.global.u64 	%rd11, %rd5;
	cvta.to.global.u64 	%rd12, %rd2;
	mad.lo.s32 	%r20, %r4, %r15, %r1;
	mul.lo.s32 	%r21, %r4, %r19;
	mad.lo.s32 	%r22, %r21, %r6, %r20;
	mul.wide.u32 	%rd13, %r20, 4;
	add.s64 	%rd14, %rd7, %rd13;
	ld.global.f32 	%f2, [%rd14];
	mul.wide.u32 	%rd15, %r22, 4;
	add.s64 	%rd16, %rd8, %rd15;
	ld.global.f32 	%f3, [%rd16];
	add.s64 	%rd17, %rd9, %rd15;
	ld.global.f32 	%f4, [%rd17];
	mul.f32 	%f5, %f1, %f4;
	fma.rn.f32 	%f6, %f2, %f3, %f5;
	add.s64 	%rd18, %rd10, %rd15;
	ld.global.f32 	%f7, [%rd18];
	sub.f32 	%f8, %f6, %f7;
	add.s64 	%rd19, %rd11, %rd13;
	ld.global.f32 	%f9, [%rd19];
	div.rn.f32 	%f10, %f8, %f9;
	add.s64 	%rd20, %rd12, %rd15;
	st.global.f32 	[%rd20], %f10;
$L__BB3_2:
	ret;

}
	// .globl	_Z28prepareVerticalPottsProblemsPfS_S_S_S_S_fjjj
.visible .entry _Z28prepareVerticalPottsProblemsPfS_S_S_S_S_fjjj(
	.param .u64 .ptr .align 1 _Z28prepareVerticalPottsProblemsPfS_S_S_S_S_fjjj_param_0,
	.param .u64 .ptr .align 1 _Z28prepareVerticalPottsProblemsPfS_S_S_S_S_fjjj_param_1,
	.param .u64 .ptr .align 1 _Z28prepareVerticalPottsProblemsPfS_S_S_S_S_fjjj_param_2,
	.param .u64 .ptr .align 1 _Z28prepareVerticalPottsProblemsPfS_S_S_S_S_fjjj_param_3,
	.param .u64 .ptr .align 1 _Z28prepareVerticalPottsProblemsPfS_S_S_S_S_fjjj_param_4,
	.param .u64 .ptr .align 1 _Z28prepareVerticalPottsProblemsPfS_S_S_S_S_fjjj_param_5,
	.param .f32 _Z28prepareVerticalPottsProblemsPfS_S_S_S_S_fjjj_param_6,
	.param .u32 _Z28prepareVerticalPottsProblemsPfS_S_S_S_S_fjjj_param_7,
	.param .u32 _Z28prepareVerticalPottsProblemsPfS_S_S_S_S_fjjj_param_8,
	.param .u32 _Z28prepareVerticalPottsProblemsPfS_S_S_S_S_fjjj_param_9
)
{
	.reg .pred 	%p<6>;
	.reg .b32 	%r<23>;
	.reg .b32 	%f<11>;
	.reg .b64 	%rd<21>;

	ld.param.u64 	%rd1, [_Z28prepareVerticalPottsProblemsPfS_S_S_S_S_fjjj_param_0];
	ld.param.u64 	%rd2, [_Z28prepareVerticalPottsProblemsPfS_S_S_S_S_fjjj_param_1];
	ld.param.u64 	%rd3, [_Z28prepareVerticalPottsProblemsPfS_S_S_S_S_fjjj_param_2];
	ld.param.u64 	%rd4, [_Z28prepareVerticalPottsProblemsPfS_S_S_S_S_fjjj_param_3];
	ld.param.u64 	%rd5, [_Z28prepareVerticalPottsProblemsPfS_S_S_S_S_fjjj_param_4];
	ld.param.u64 	%rd6, [_Z28prepareVerticalPottsProblemsPfS_S_S_S_S_fjjj_param_5];
	ld.param.f32 	%f1, [_Z28prepareVerticalPottsProblemsPfS_S_S_S_S_fjjj_param_6];
	ld.param.u32 	%r4, [_Z28prepareVerticalPottsProblemsPfS_S_S_S_S_fjjj_param_7];
	ld.param.u32 	%r6, [_Z28prepareVerticalPottsProblemsPfS_S_S_S_S_fjjj_param_8];
	ld.param.u32 	%r7, [_Z28prepareVerticalPottsProblemsPfS_S_S_S_S_fjjj_param_9];
	mov.u32 	%r9, %tid.x;
	mov.u32 	%r10, %ntid.x;
	mov.u32 	%r11, %ctaid.x;
	mad.lo.s32 	%r1, %r10, %r11, %r9;
	mov.u32 	%r12, %tid.y;
	mov.u32 	%r13, %ntid.y;
	mov.u32 	%r14, %ctaid.y;
	mad.lo.s32 	%r15, %r13, %r14, %r12;
	mov.u32 	%r16, %tid.z;
	mov.u32 	%r17, %ntid.z;
	mov.u32 	%r18, %ctaid.z;
	mad.lo.s32 	%r19, %r17, %r18, %r16;
	setp.ge.u32 	%p1, %r1, %r4;
	setp.ge.u32 	%p2, %r15, %r6;
	or.pred  	%p3, %p1, %p2;
	setp.ge.u32 	%p4, %r19, %r7;
	or.pred  	%p5, %p3, %p4;
	@%p5 bra 	$L__BB4_2;
	cvta.to.global.u64 	%rd7, %rd4;
	cvta.to.global.u64 	%rd8, %rd1;
	cvta.to.global.u64 	%rd9, %rd2;
	cvta.to.global.u64 	%rd10, %rd6;
	cvta.to.global.u64 	%rd11, %rd5;
	cvta.to.global.u64 	%rd12, %rd3;
	mad.lo.s32 	%r20, %r4, %r15, %r1;
	mul.lo.s32 	%r21, %r4, %r19;
	mad.lo.s32 	%r22, %r21, %r6, %r20;
	mul.wide.u32 	%rd13, %r20, 4;
	add.s64 	%rd14, %rd7, %rd13;
	ld.global.f32 	%f2, [%rd14];
	mul.wide.u32 	%rd15, %r22, 4;
	add.s64 	%rd16, %rd8, %rd15;
	ld.global.f32 	%f3, [%rd16];
	add.s64 	%rd17, %rd9, %rd15;
	ld.global.f32 	%f4, [%rd17];
	mul.f32 	%f5, %f1, %f4;
	fma.rn.f32 	%f6, %f2, %f3, %f5;
	add.s64 	%rd18, %rd10, %rd15;
	ld.global.f32 	%f7, [%rd18];
	sub.f32 	%f8, %f6, %f7;
	add.s64 	%rd19, %rd11, %rd13;
	ld.global.f32 	%f9, [%rd19];
	div.rn.f32 	%f10, %f8, %f9;
	add.s64 	%rd20, %rd12, %rd15;
	st.global.f32 	[%rd20], %f10;
$L__BB4_2:
	ret;

}
	// .globl	_Z30updateLagrangeMultiplierKernelPfS_S_S_fjjj
.visible .entry _Z30updateLagrangeMultiplierKernelPfS_S_S_fjjj(
	.param .u64 .ptr .align 1 _Z30updateLagrangeMultiplierKernelPfS_S_S_fjjj_param_0,
	.param .u64 .ptr .align 1 _Z30updateLagrangeMultiplierKernelPfS_S_S_fjjj_param_1,
	.param .u64 .ptr .align 1 _Z30updateLagrangeMultiplierKernelPfS_S_S_fjjj_param_2,
	.param .u64 .ptr .align 1 _Z30updateLagrangeMultiplierKernelPfS_S_S_fjjj_param_3,
	.param .f32 _Z30updateLagrangeMultiplierKernelPfS_S_S_fjjj_param_4,
	.param .u32 _Z30updateLagrangeMultiplierKernelPfS_S_S_fjjj_param_5,
	.param .u32 _Z30updateLagrangeMultiplierKernelPfS_S_S_fjjj_param_6,
	.param .u32 _Z30updateLagrangeMultiplierKernelPfS_S_S_fjjj_param_7
)
{
	.reg .pred 	%p<6>;
	.reg .b32 	%r<20>;
	.reg .b32 	%f<7>;
	.reg .b64 	%rd<14>;

	ld.param.u64 	%rd1, [_Z30updateLagrangeMultiplierKernelPfS_S_S_fjjj_param_0];
	ld.param.u64 	%rd2, [_Z30updateLagrangeMultiplierKernelPfS_S_S_fjjj_param_1];
	ld.param.u64 	%rd3, [_Z30updateLagrangeMultiplierKernelPfS_S_S_fjjj_param_2];
	ld.param.u64 	%rd4, [_Z30updateLagrangeMultiplierKernelPfS_S_S_fjjj_param_3];
	ld.param.f32 	%f1, [_Z30updateLagrangeMultiplierKernelPfS_S_S_fjjj_param_4];
	ld.param.u32 	%r4, [_Z30updateLagrangeMultiplierKernelPfS_S_S_fjjj_param_5];
	ld.param.u32 	%r6, [_Z30updateLagrangeMultiplierKernelPfS_S_S_fjjj_param_6];
	ld.param.u32 	%r7, [_Z30updateLagrangeMultiplierKernelPfS_S_S_fjjj_param_7];
	mov.u32 	%r8, %tid.x;
	mov.u32 	%r9, %ntid.x;
	mov.u32 	%r10, %ctaid.x;
	mad.lo.s32 	%r1, %r9, %r10, %r8;
	mov.u32 	%r11, %tid.y;
	mov.u32 	%r12, %ntid.y;
	mov.u32 	%r13, %ctaid.y;
	mad.lo.s32 	%r14, %r12, %r13, %r11;
	mov.u32 	%r15, %tid.z;
	mov.u32 	%r16, %ntid.z;
	mov.u32 	%r17, %ctaid.z;
	mad.lo.s32 	%r3, %r16, %r17, %r15;
	setp.ge.u32 	%p1, %r1, %r4;
	setp.ge.u32 	%p2, %r14, %r6;
	or.pred  	%p3, %p1, %p2;
	setp.ge.u32 	%p4, %r3, %r7;
	or.pred  	%p5, %p3, %p4;
	@%p5 bra 	$L__BB5_2;
	cvta.to.global.u64 	%rd5, %rd1;
	cvta.to.global.u64 	%rd6, %rd2;
	cvta.to.global.u64 	%rd7, %rd4;
	cvta.to.global.u64 	%rd8, %rd3;
	mad.lo.s32 	%r18, %r6, %r3, %r14;
	mad.lo.s32 	%r19, %r18, %r4, %r1;
	mul.wide.u32 	%rd9, %r19, 4;
	add.s64 	%rd10, %rd5, %rd9;
	ld.global.f32 	%f2, [%rd10];
	add.s64 	%rd11, %rd6, %rd9;
	ld.global.f32 	%f3, [%rd11];
	sub.f32 	%f4, %f2, %f3;
	add.s64 	%rd12, %rd7, %rd9;
	st.global.f32 	[%rd12], %f4;
	add.s64 	%rd13, %rd8, %rd9;
	ld.global.f32 	%f5, [%rd13];
	fma.rn.f32 	%f6, %f1, %f4, %f5;
	st.global.f32 	[%rd13], %f6;
$L__BB5_2:
	ret;

}
	// .globl	_Z17updateErrorKernelPfS_jjj
.visible .entry _Z17updateErrorKernelPfS_jjj(
	.param .u64 .ptr .align 1 _Z17updateErrorKernelPfS_jjj_param_0,
	.param .u64 .ptr .align 1 _Z17updateErrorKernelPfS_jjj_param_1,
	.param .u32 _Z17updateErrorKernelPfS_jjj_param_2,
	.param .u32 _Z17updateErrorKernelPfS_jjj_param_3,
	.param .u32 _Z17updateErrorKernelPfS_jjj_param_4
)
{
	.reg .pred 	%p<6>;
	.reg .b32 	%r<20>;
	.reg .b32 	%f<4>;
	.reg .b64 	%rd<7>;

	ld.param.u64 	%rd1, [_Z17updateErrorKernelPfS_jjj_param_0];
	ld.param.u64 	%rd2, [_Z17updateErrorKernelPfS_jjj_param_1];
	ld.param.u32 	%r4, [_Z17updateErrorKernelPfS_jjj_param_2];
	ld.param.u32 	%r6, [_Z17updateErrorKernelPfS_jjj_param_3];
	ld.param.u32 	%r7, [_Z17updateErrorKernelPfS_jjj_param_4];
	mov.u32 	%r8, %tid.x;
	mov.u32 	%r9, %ntid.x;
	mov.u32 	%r10, %ctaid.x;
	mad.lo.s32 	%r1, %r9, %r10, %r8;
	mov.u32 	%r11, %tid.y;
	mov.u32 	%r12, %ntid.y;
	mov.u32 	%r13, %ctaid.y;
	mad.lo.s32 	%r14, %r12, %r13, %r11;
	mov.u32 	%r15, %tid.z;
	mov.u32 	%r16, %ntid.z;
	mov.u32 	%r17, %ctaid.z;
	mad.lo.s32 	%r3, %r16, %r17, %r15;
	setp.ge.u32 	%p1, %r1, %r4;
	setp.ge.u32 	%p2, %r14, %r6;
	or.pred  	%p3, %p1, %p2;
	setp.ge.u32 	%p4, %r3, %r7;
	or.pred  	%p5, %p3, %p4;
	@%p5 bra 	$L__BB6_2;
	cvta.to.global.u64 	%rd3, %rd2;
	cvta.to.global.u64 	%rd4, %rd1;
	mad.lo.s32 	%r18, %r6, %r3, %r14;
	mad.lo.s32 	%r19, %r18, %r4, %r1;
	mul.wide.u32 	%rd5, %r19, 4;
	add.s64 	%rd6, %rd3, %rd5;
	ld.global.f32 	%f1, [%rd6];
	mul.f32 	%f2, %f1, %f1;
	atom.global.add.f32 	%f3, [%rd4], %f2;
$L__BB6_2:
	ret;

}
	// .globl	_Z32applyHorizontalPottsSolverKernelPfS_fjjj
.visible .entry _Z32applyHorizontalPottsSolverKernelPfS_fjjj(
	.param .u64 .ptr .align 1 _Z32applyHorizontalPottsSolverKernelPfS_fjjj_param_0,
	.param .u64 .ptr .align 1 _Z32applyHorizontalPottsSolverKernelPfS_fjjj_param_1,
	.param .f32 _Z32applyHorizontalPottsSolverKernelPfS_fjjj_param_2,
	.param .u32 _Z32applyHorizontalPottsSolverKernelPfS_fjjj_param_3,
	.param .u32 _Z32applyHorizontalPottsSolverKernelPfS_fjjj_param_4,
	.param .u32 _Z32applyHorizontalPottsSolverKernelPfS_fjjj_param_5
)
{


	ret;

}
	// .globl	_Z30applyVerticalPottsSolverKernelPfS_fjjj
.visible .entry _Z30applyVerticalPottsSolverKernelPfS_fjjj(
	.param .u64 .ptr .align 1 _Z30applyVerticalPottsSolverKernelPfS_fjjj_param_0,
	.param .u64 .ptr .align 1 _Z30applyVerticalPottsSolverKernelPfS_fjjj_param_1,
	.param .f32 _Z30applyVerticalPottsSolverKernelPfS_fjjj_param_2,
	.param .u32 _Z30applyVerticalPottsSolverKernelPfS_fjjj_param_3,
	.param .u32 _Z30applyVerticalPottsSolverKernelPfS_fjjj_param_4,
	.param .u32 _Z30applyVerticalPottsSolverKernelPfS_fjjj_param_5
)
{


	ret;

}


// ===== COMPILED SASS (sm_100) =====

	.target	sm_100

	.elftype	@"ET_EXEC"


//--------------------- .note.nv.tkinfo           --------------------------
	.section	.note.nv.tkinfo,"",@"SHT_NOTE"
	.sectionflags	@"SHF_NOTE_NV_TKINFO"
	.tkinfo
        /*0018*/ 	.word	0x00000002
        /*0030*/ 	.string	""
        /*0030*/ 	.string	"ptxas"
        /*0030*/ 	.string	"Cuda compilation tools, release 13.0, V13.0.88"
        /*0030*/ 	.string	"Build cuda_13.0.r13.0/compiler.36424714_0"
        /*0030*/ 	.string	"-arch sm_100 -m 64 "



//--------------------- .note.nv.cuinfo           --------------------------
	.section	.note.nv.cuinfo,"",@"SHT_NOTE"
	.sectionflags	@"SHF_NOTE_NV_CUINFO"
        /*0018*/ 	.short	0x0002
        /*001a*/ 	.short	0x0064
        /*001c*/ 	.short	0x0082
	.zero		2


//--------------------- .nv.info                  --------------------------
	.section	.nv.info,"",@"SHT_CUDA_INFO"
	.align	4


	//----- nvinfo : EIATTR_REGCOUNT
	.align		4
        /*0000*/ 	.byte	0x04, 0x2f
        /*0002*/ 	.short	(.L_2 - .L_1)
	.align		4
.L_1:
        /*0004*/ 	.word	index@(_Z16printArrayKernelPfjj)
        /*0008*/ 	.word	0x00000018


	//----- nvinfo : EIATTR_FRAME_SIZE
	.align		4
.L_2:
        /*000c*/ 	.byte	0x04, 0x11
        /*000e*/ 	.short	(.L_4 - .L_3)
	.align		4
.L_3:
        /*0010*/ 	.word	index@(_Z16printArrayKernelPfjj)
        /*0014*/ 	.word	0x00000010


	//----- nvinfo : EIATTR_REGCOUNT
	.align		4
.L_4:
        /*0018*/ 	.byte	0x04, 0x2f
        /*001a*/ 	.short	(.L_6 - .L_5)
	.align		4
.L_5:
        /*001c*/ 	.word	index@(_Z16setWeightsKernelPfjj)
        /*0020*/ 	.word	0x0000000a


	//----- nvinfo : EIATTR_FRAME_SIZE
	.align		4
.L_6:
        /*0024*/ 	.byte	0x04, 0x11
        /*0026*/ 	.short	(.L_8 - .L_7)
	.align		4
.L_7:
        /*0028*/ 	.word	index@(_Z16setWeightsKernelPfjj)
        /*002c*/ 	.word	0x00000000


	//----- nvinfo : EIATTR_REGCOUNT
	.align		4
.L_8:
        /*0030*/ 	.byte	0x04, 0x2f
        /*0032*/ 	.short	(.L_10 - .L_9)
	.align		4
.L_9:
        /*0034*/ 	.word	index@(_Z24updateWeightsPrimeKernelPfS_jjf)
        /*0038*/ 	.word	0x0000000a


	//----- nvinfo : EIATTR_FRAME_SIZE
	.align		4
.L_10:
        /*003c*/ 	.byte	0x04, 0x11
        /*003e*/ 	.short	(.L_12 - .L_11)
	.align		4
.L_11:
        /*0040*/ 	.word	index@(_Z24updateWeightsPrimeKernelPfS_jjf)
        /*0044*/ 	.word	0x00000000


	//----- nvinfo : EIATTR_REGCOUNT
	.align		4
.L_12:
        /*0048*/ 	.byte	0x04, 0x2f
        /*004a*/ 	.short	(.L_14 - .L_13)
	.align		4
.L_13:
        /*004c*/ 	.word	index@(_Z30prepareHorizontalPottsProblemsPfS_S_S_S_S_fjjj)
        /*0050*/ 	.word	0x00000012


	//----- nvinfo : EIATTR_FRAME_SIZE
	.align		4
.L_14:
        /*0054*/ 	.byte	0x04, 0x11
        /*0056*/ 	.short	(.L_16 - .L_15)
	.align		4
.L_15:
        /*0058*/ 	.word	index@($__internal_1_$__cuda_sm3x_div_rn_noftz_f32_slowpath)
        /*005c*/ 	.word	0x00000000


	//----- nvinfo : EIATTR_FRAME_SIZE
	.align		4
.L_16:
        /*0060*/ 	.byte	0x04, 0x11
        /*0062*/ 	.short	(.L_18 - .L_17)
	.align		4
.L_17:
        /*0064*/ 	.word	index@(_Z30prepareHorizontalPottsProblemsPfS_S_S_S_S_fjjj)
        /*0068*/ 	.word	0x00000000


	//----- nvinfo : EIATTR_REGCOUNT
	.align		4
.L_18:
        /*006c*/ 	.byte	0x04, 0x2f
        /*006e*/ 	.short	(.L_20 - .L_19)
	.align		4
.L_19:
        /*0070*/ 	.word	index@(_Z28prepareVerticalPottsProblemsPfS_S_S_S_S_fjjj)
        /*0074*/ 	.word	0x00000012


	//----- nvinfo : EIATTR_FRAME_SIZE
	.align		4
.L_20:
        /*0078*/ 	.byte	0x04, 0x11
        /*007a*/ 	.short	(.L_22 - .L_21)
	.align		4
.L_21:
        /*007c*/ 	.word	index@($__internal_0_$__cuda_sm3x_div_rn_noftz_f32_slowpath)
        /*0080*/ 	.word	0x00000000


	//----- nvinfo : EIATTR_FRAME_SIZE
	.align		4
.L_22:
        /*0084*/ 	.byte	0x04, 0x11
        /*0086*/ 	.short	(.L_24 - .L_23)
	.align		4
.L_23:
        /*0088*/ 	.word	index@(_Z28prepareVerticalPottsProblemsPfS_S_S_S_S_fjjj)
        /*008c*/ 	.word	0x00000000


	//----- nvinfo : EIATTR_REGCOUNT
	.align		4
.L_24:
        /*0090*/ 	.byte	0x04, 0x2f
        /*0092*/ 	.short	(.L_26 - .L_25)
	.align		4
.L_25:
        /*0094*/ 	.word	index@(_Z30updateLagrangeMultiplierKernelPfS_S_S_fjjj)
        /*0098*/ 	.word	0x00000010


	//----- nvinfo : EIATTR_FRAME_SIZE
	.align		4
.L_26:
        /*009c*/ 	.byte	0x04, 0x11
        /*009e*/ 	.short	(.L_28 - .L_27)
	.align		4
.L_27:
        /*00a0*/ 	.word	index@(_Z30updateLagrangeMultiplierKernelPfS_S_S_fjjj)
        /*00a4*/ 	.word	0x00000000


	//----- nvinfo : EIATTR_REGCOUNT
	.align		4
.L_28:
        /*00a8*/ 	.byte	0x04, 0x2f
        /*00aa*/ 	.short	(.L_30 - .L_29)
	.align		4
.L_29:
        /*00ac*/ 	.word	index@(_Z17updateErrorKernelPfS_jjj)
        /*00b0*/ 	.word	0x0000000a


	//----- nvinfo : EIATTR_FRAME_SIZE
	.align		4
.L_30:
        /*00b4*/ 	.byte	0x04, 0x11
        /*00b6*/ 	.short	(.L_32 - .L_31)
	.align		4
.L_31:
        /*00b8*/ 	.word	index@(_Z17updateErrorKernelPfS_jjj)
        /*00bc*/ 	.word	0x00000000


	//----- nvinfo : EIATTR_REGCOUNT
	.align		4
.L_32:
        /*00c0*/ 	.byte	0x04, 0x2f
        /*00c2*/ 	.short	(.L_34 - .L_33)
	.align		4
.L_33:
        /*00c4*/ 	.word	index@(_Z32applyHorizontalPottsSolverKernelPfS_fjjj)
        /*00c8*/ 	.word	0x00000004


	//----- nvinfo : EIATTR_FRAME_SIZE
	.align		4
.L_34:
        /*00cc*/ 	.byte	0x04, 0x11
        /*00ce*/ 	.short	(.L_36 - .L_35)
	.align		4
.L_35:
        /*00d0*/ 	.word	index@(_Z32applyHorizontalPottsSolverKernelPfS_fjjj)
        /*00d4*/ 	.word	0x00000000


	//----- nvinfo : EIATTR_REGCOUNT
	.align		4
.L_36:
        /*00d8*/ 	.byte	0x04, 0x2f
        /*00da*/ 	.short	(.L_38 - .L_37)
	.align		4
.L_37:
        /*00dc*/ 	.word	index@(_Z30applyVerticalPottsSolverKernelPfS_fjjj)
        /*00e0*/ 	.word	0x00000004


	//----- nvinfo : EIATTR_FRAME_SIZE
	.align		4
.L_38:
        /*00e4*/ 	.byte	0x04, 0x11
        /*00e6*/ 	.short	(.L_40 - .L_39)
	.align		4
.L_39:
        /*00e8*/ 	.word	index@(_Z30applyVerticalPottsSolverKernelPfS_fjjj)
        /*00ec*/ 	.word	0x00000000


	//----- nvinfo : EIATTR_MIN_STACK_SIZE
	.align		4
.L_40:
        /*00f0*/ 	.byte	0x04, 0x12
        /*00f2*/ 	.short	(.L_42 - .L_41)
	.align		4
.L_41:
        /*00f4*/ 	.word	index@(_Z30applyVerticalPottsSolverKernelPfS_fjjj)
        /*00f8*/ 	.word	0x00000000


	//----- nvinfo : EIATTR_MIN_STACK_SIZE
	.align		4
.L_42:
        /*00fc*/ 	.byte	0x04, 0x12
        /*00fe*/ 	.short	(.L_44 - .L_43)
	.align		4
.L_43:
        /*0100*/ 	.word	index@(_Z32applyHorizontalPottsSolverKernelPfS_fjjj)
        /*0104*/ 	.word	0x00000000


	//----- nvinfo : EIATTR_MIN_STACK_SIZE
	.align		4
.L_44:
        /*0108*/ 	.byte	0x04, 0x12
        /*010a*/ 	.short	(.L_46 - .L_45)
	.align		4
.L_45:
        /*010c*/ 	.word	index@(_Z17updateErrorKernelPfS_jjj)
        /*0110*/ 	.word	0x00000000


	//----- nvinfo : EIATTR_MIN_STACK_SIZE
	.align		4
.L_46:
        /*0114*/ 	.byte	0x04, 0x12
        /*0116*/ 	.short	(.L_48 - .L_47)
	.align		4
.L_47:
        /*0118*/ 	.word	index@(_Z30updateLagrangeMultiplierKernelPfS_S_S_fjjj)
        /*011c*/ 	.word	0x00000000


	//----- nvinfo : EIATTR_MIN_STACK_SIZE
	.align		4
.L_48:
        /*0120*/ 	.byte	0x04, 0x12
        /*0122*/ 	.short	(.L_50 - .L_49)
	.align		4
.L_49:
        /*0124*/ 	.word	index@(_Z28prepareVerticalPottsProblemsPfS_S_S_S_S_fjjj)
        /*0128*/ 	.word	0x00000000


	//----- nvinfo : EIATTR_MIN_STACK_SIZE
	.align		4
.L_50:
        /*012c*/ 	.byte	0x04, 0x12
        /*012e*/ 	.short	(.L_52 - .L_51)
	.align		4
.L_51:
        /*0130*/ 	.word	index@(_Z30prepareHorizontalPottsProblemsPfS_S_S_S_S_fjjj)
        /*0134*/ 	.word	0x00000000


	//----- nvinfo : EIATTR_MIN_STACK_SIZE
	.align		4
.L_52:
        /*0138*/ 	.byte	0x04, 0x12
        /*013a*/ 	.short	(.L_54 - .L_53)
	.align		4
.L_53:
        /*013c*/ 	.word	index@(_Z24updateWeightsPrimeKernelPfS_jjf)
        /*0140*/ 	.word	0x00000000


	//----- nvinfo : EIATTR_MIN_STACK_SIZE
	.align		4
.L_54:
        /*0144*/ 	.byte	0x04, 0x12
        /*0146*/ 	.short	(.L_56 - .L_55)
	.align		4
.L_55:
        /*0148*/ 	.word	index@(_Z16setWeightsKernelPfjj)
        /*014c*/ 	.word	0x00000000


	//----- nvinfo : EIATTR_MIN_STACK_SIZE
	.align		4
.L_56:
        /*0150*/ 	.byte	0x04, 0x12
        /*0152*/ 	.short	(.L_58 - .L_57)
	.align		4
.L_57:
        /*0154*/ 	.word	index@(_Z16printArrayKernelPfjj)
        /*0158*/ 	.word	0x00000010
.L_58:


//--------------------- .nv.compat                --------------------------
	.section	.nv.compat,"",@"SHT_CUDA_COMPAT_INFO"
	.align	4
        /*0000*/ 	.byte	0x02, 0x09, 0x00, 0x00, 0x02, 0x02, 0x01, 0x00, 0x02, 0x05, 0x05, 0x00, 0x03, 0x07, 0x01, 0x01
        /*0010*/ 	.byte	0x02, 0x03, 0x00, 0x00, 0x02, 0x06, 0x01, 0x00, 0x04, 0x0b, 0x08, 0x00, 0x01, 0x00, 0x00, 0x00
        /*0020*/ 	.byte	0x00, 0x00, 0x00, 0x00


//--------------------- .nv.info._Z30applyVerticalPottsSolverKernelPfS_fjjj --------------------------
	.section	.nv.info._Z30applyVerticalPottsSolverKernelPfS_fjjj,"",@"SHT_CUDA_INFO"
	.sectionflags	@""
	.align	4


	//----- nvinfo : EIATTR_CUDA_API_VERSION
	.align		4
        /*0000*/ 	.byte	0x04, 0x37
        /*0002*/ 	.short	(.L_60 - .L_59)
.L_59:
        /*0004*/ 	.word	0x00000082


	//----- nvinfo : EIATTR_KPARAM_INFO
	.align		4
.L_60:
        /*0008*/ 	.byte	0x04, 0x17
        /*000a*/ 	.short	(.L_62 - .L_61)
.L_61:
        /*000c*/ 	.word	0x00000000
        /*0010*/ 	.short	0x0005
        /*0012*/ 	.short	0x001c
        /*0014*/ 	.byte	0x00, 0xf0, 0x11, 0x00


	//----- nvinfo : EIATTR_KPARAM_INFO
	.align		4
.L_62:
        /*0018*/ 	.byte	0x04, 0x17
        /*001a*/ 	.short	(.L_64 - .L_63)
.L_63:
        /*001c*/ 	.word	0x00000000
        /*0020*/ 	.short	0x0004
        /*0022*/ 	.short	0x0018
        /*0024*/ 	.byte	0x00, 0xf0, 0x11, 0x00


	//----- nvinfo : EIATTR_KPARAM_INFO
	.align		4
.L_64:
        /*0028*/ 	.byte	0x04, 0x17
        /*002a*/ 	.short	(.L_66 - .L_65)
.L_65:
        /*002c*/ 	.word	0x00000000
        /*0030*/ 	.short	0x0003
        /*0032*/ 	.short	0x0014
        /*0034*/ 	.byte	0x00, 0xf0, 0x11, 0x00


	//----- nvinfo : EIATTR_KPARAM_INFO
	.align		4
.L_66:
        /*0038*/ 	.byte	0x04, 0x17
        /*003a*/ 	.short	(.L_68 - .L_67)
.L_67:
        /*003c*/ 	.word	0x00000000
        /*0040*/ 	.short	0x0002
        /*0042*/ 	.short	0x0010
        /*0044*/ 	.byte	0x00, 0xf0, 0x11, 0x00


	//----- nvinfo : EIATTR_KPARAM_INFO
	.align		4
.L_68:
        /*0048*/ 	.byte	0x04, 0x17
        /*004a*/ 	.short	(.L_70 - .L_69)
.L_69:
        /*004c*/ 	.word	0x00000000
        /*0050*/ 	.short	0x0001
        /*0052*/ 	.short	0x0008
        /*0054*/ 	.byte	0x00, 0xf5, 0x21, 0x00


	//----- nvinfo : EIATTR_KPARAM_INFO
	.align		4
.L_70:
        /*0058*/ 	.byte	0x04, 0x17
        /*005a*/ 	.short	(.L_72 - .L_71)
.L_71:
        /*005c*/ 	.word	0x00000000
        /*0060*/ 	.short	0x0000
        /*0062*/ 	.short	0x0000
        /*0064*/ 	.byte	0x00, 0xf5, 0x21, 0x00


	//----- nvinfo : EIATTR_SPARSE_MMA_MASK
	.align		4
.L_72:
        /*0068*/ 	.byte	0x03, 0x50
        /*006a*/ 	.short	0x0000


	//----- nvinfo : EIATTR_MAXREG_COUNT
	.align		4
        /*006c*/ 	.byte	0x03, 0x1b
        /*006e*/ 	.short	0x00ff


	//----- nvinfo : EIATTR_MERCURY_ISA_VERSION
	.align		4
        /*0070*/ 	.byte	0x03, 0x5f
        /*0072*/ 	.short	0x0101


	//----- nvinfo : EIATTR_VRC_CTA_INIT_COUNT
	.align		4
        /*0074*/ 	.byte	0x02, 0x4a
	.zero		1
	.zero		1


	//----- nvinfo : EIATTR_EXIT_INSTR_OFFSETS
	.align		4
        /*0078*/ 	.byte	0x04, 0x1c
        /*007a*/ 	.short	(.L_74 - .L_73)


	//   ....[0]....
.L_73:
        /*007c*/ 	.word	0x00000010


	//----- nvinfo : EIATTR_CBANK_PARAM_SIZE
	.align		4
.L_74:
        /*0080*/ 	.byte	0x03, 0x19
        /*0082*/ 	.short	0x0020


	//----- nvinfo : EIATTR_PARAM_CBANK
	.align		4
        /*0084*/ 	.byte	0x04, 0x0a
        /*0086*/ 	.short	(.L_76 - .L_75)
	.align		4
.L_75:
        /*0088*/ 	.word	index@(.nv.constant0._Z30applyVerticalPottsSolverKernelPfS_fjjj)
        /*008c*/ 	.short	0x0380
        /*008e*/ 	.short	0x0020


	//----- nvinfo : EIATTR_SW_WAR
	.align		4
.L_76:
        /*0090*/ 	.byte	0x04, 0x36
        /*0092*/ 	.short	(.L_78 - .L_77)
.L_77:
        /*0094*/ 	.word	0x00000008
.L_78:


//--------------------- .nv.info._Z32applyHorizontalPottsSolverKernelPfS_fjjj --------------------------
	.section	.nv.info._Z32applyHorizontalPottsSolverKernelPfS_fjjj,"",@"SHT_CUDA_INFO"
	.sectionflags	@""
	.align	4


	//----- nvinfo : EIATTR_CUDA_API_VERSION
	.align		4
        /*0000*/ 	.byte	0x04, 0x37
        /*0002*/ 	.short	(.L_80 - .L_79)
.L_79:
        /*0004*/ 	.word	0x00000082


	//----- nvinfo : EIATTR_KPARAM_INFO
	.align		4
.L_80:
        /*0008*/ 	.byte	0x04, 0x17
        /*000a*/ 	.short	(.L_82 - .L_81)
.L_81:
        /*000c*/ 	.word	0x00000000
        /*0010*/ 	.short	0x0005
        /*0012*/ 	.short	0x001c
        /*0014*/ 	.byte	0x00, 0xf0, 0x11, 0x00


	//----- nvinfo : EIATTR_KPARAM_INFO
	.align		4
.L_82:
        /*0018*/ 	.byte	0x04, 0x17
        /*001a*/ 	.short	(.L_84 - .L_83)
.L_83:
        /*001c*/ 	.word	0x00000000
        /*0020*/ 	.short	0x0004
        /*0022*/ 	.short	0x0018
        /*0024*/ 	.byte	0x00, 0xf0, 0x11, 0x00


	//----- nvinfo : EIATTR_KPARAM_INFO
	.align		4
.L_84:
        /*0028*/ 	.byte	0x04, 0x17
        /*002a*/ 	.short	(.L_86 - .L_85)
.L_85:
        /*002c*/ 	.word	0x00000000
        /*0030*/ 	.short	0x0003
        /*0032*/ 	.short	0x0014
        /*0034*/ 	.byte	0x00, 0xf0, 0x11, 0x00


	//----- nvinfo : EIATTR_KPARAM_INFO
	.align		4
.L_86:
        /*0038*/ 	.byte	0x04, 0x17
        /*003a*/ 	.short	(.L_88 - .L_87)
.L_87:
        /*003c*/ 	.word	0x00000000
        /*0040*/ 	.short	0x0002
        /*0042*/ 	.short	0x0010
        /*0044*/ 	.byte	0x00, 0xf0, 0x11, 0x00


	//----- nvinfo : EIATTR_KPARAM_INFO
	.align		4
.L_88:
        /*0048*/ 	.byte	0x04, 0x17
        /*004a*/ 	.short	(.L_90 - .L_89)
.L_89:
        /*004c*/ 	.word	0x00000000
        /*0050*/ 	.short	0x0001
        /*0052*/ 	.short	0x0008
        /*0054*/ 	.byte	0x00, 0xf5, 0x21, 0x00


	//----- nvinfo : EIATTR_KPARAM_INFO
	.align		4
.L_90:
        /*0058*/ 	.byte	0x04, 0x17
        /*005a*/ 	.short	(.L_92 - .L_91)
.L_91:
        /*005c*/ 	.word	0x00000000
        /*0060*/ 	.short	0x0000
        /*0062*/ 	.short	0x0000
        /*0064*/ 	.byte	0x00, 0xf5, 0x21, 0x00


	//----- nvinfo : EIATTR_SPARSE_MMA_MASK
	.align		4
.L_92:
        /*0068*/ 	.byte	0x03, 0x50
        /*006a*/ 	.short	0x0000


	//----- nvinfo : EIATTR_MAXREG_COUNT
	.align		4
        /*006c*/ 	.byte	0x03, 0x1b
        /*006e*/ 	.short	0x00ff


	//----- nvinfo : EIATTR_MERCURY_ISA_VERSION
	.align		4
        /*0070*/ 	.byte	0x03, 0x5f
        /*0072*/ 	.short	0x0101


	//----- nvinfo : EIATTR_VRC_CTA_INIT_COUNT
	.align		4
        /*0074*/ 	.byte	0x02, 0x4a
	.zero		1
	.zero		1


	//----- nvinfo : EIATTR_EXIT_INSTR_OFFSETS
	.align		4
        /*0078*/ 	.byte	0x04, 0x1c
        /*007a*/ 	.short	(.L_94 - .L_93)


	//   ....[0]....
.L_93:
        /*007c*/ 	.word	0x00000010


	//----- nvinfo : EIATTR_CBANK_PARAM_SIZE
	.align		4
.L_94:
        /*0080*/ 	.byte	0x03, 0x19
        /*0082*/ 	.short	0x0020


	//----- nvinfo : EIATTR_PARAM_CBANK
	.align		4
        /*0084*/ 	.byte	0x04, 0x0a
        /*0086*/ 	.short	(.L_96 - .L_95)
	.align		4
.L_95:
        /*0088*/ 	.word	index@(.nv.constant0._Z32applyHorizontalPottsSolverKernelPfS_fjjj)
        /*008c*/ 	.short	0x0380
        /*008e*/ 	.short	0x0020


	//----- nvinfo : EIATTR_SW_WAR
	.align		4
.L_96:
        /*0090*/ 	.byte	0x04, 0x36
        /*0092*/ 	.short	(.L_98 - .L_97)
.L_97:
        /*0094*/ 	.word	0x00000008
.L_98:


//--------------------- .nv.info._Z17updateErrorKernelPfS_jjj --------------------------
	.section	.nv.info._Z17updateErrorKernelPfS_jjj,"",@"SHT_CUDA_INFO"
	.sectionflags	@""
	.align	4


	//----- nvinfo : EIATTR_CUDA_API_VERSION
	.align		4
        /*0000*/ 	.byte	0x04, 0x37
        /*0002*/ 	.short	(.L_100 - .L_99)
.L_99:
        /*0004*/ 	.word	0x00000082


	//----- nvinfo : EIATTR_KPARAM_INFO
	.align		4
.L_100:
        /*0008*/ 	.byte	0x04, 0x17
        /*000a*/ 	.short	(.L_102 - .L_101)
.L_101:
        /*000c*/ 	.word	0x00000000
        /*0010*/ 	.short	0x0004
        /*0012*/ 	.short	0x0018
        /*0014*/ 	.byte	0x00, 0xf0, 0x11, 0x00


	//----- nvinfo : EIATTR_KPARAM_INFO
	.align		4
.L_102:
        /*0018*/ 	.byte	0x04, 0x17
        /*001a*/ 	.short	(.L_104 - .L_103)
.L_103:
        /*001c*/ 	.word	0x00000000
        /*0020*/ 	.short	0x0003
        /*0022*/ 	.short	0x0014
        /*0024*/ 	.byte	0x00, 0xf0, 0x11, 0x00


	//----- nvinfo : EIATTR_KPARAM_INFO
	.align		4
.L_104:
        /*0028*/ 	.byte	0x04, 0x17
        /*002a*/ 	.short	(.L_106 - .L_105)
.L_105:
        /*002c*/ 	.word	0x00000000
        /*0030*/ 	.short	0x0002
        /*0032*/ 	.short	0x0010
        /*0034*/ 	.byte	0x00, 0xf0, 0x11, 0x00


	//----- nvinfo : EIATTR_KPARAM_INFO
	.align		4
.L_106:
        /*0038*/ 	.byte	0x04, 0x17
        /*003a*/ 	.short	(.L_108 - .L_107)
.L_107:
        /*003c*/ 	.word	0x00000000
        /*0040*/ 	.short	0x0001
        /*0042*/ 	.short	0x0008
        /*0044*/ 	.byte	0x00, 0xf5, 0x21, 0x00


	//----- nvinfo : EIATTR_KPARAM_INFO
	.align		4
.L_108:
        /*0048*/ 	.byte	0x04, 0x17
        /*004a*/ 	.short	(.L_110 - .L_109)
.L_109:
        /*004c*/ 	.word	0x00000000
        /*0050*/ 	.short	0x0000
        /*0052*/ 	.short	0x0000
        /*0054*/ 	.byte	0x00, 0xf5, 0x21, 0x00


	//----- nvinfo : EIATTR_SPARSE_MMA_MASK
	.align		4
.L_110:
        /*0058*/ 	.byte	0x03, 0x50
        /*005a*/ 	.short	0x0000


	//----- nvinfo : EIATTR_MAXREG_COUNT
	.align		4
        /*005c*/ 	.byte	0x03, 0x1b
        /*005e*/ 	.short	0x00ff


	//----- nvinfo : EIATTR_MERCURY_ISA_VERSION
	.align		4
        /*0060*/ 	.byte	0x03, 0x5f
        /*0062*/ 	.short	0x0101


	//----- nvinfo : EIATTR_VRC_CTA_INIT_COUNT
	.align		4
        /*0064*/ 	.byte	0x02, 0x4a
	.zero		1
	.zero		1


	//----- nvinfo : EIATTR_EXIT_INSTR_OFFSETS
	.align		4
        /*0068*/ 	.byte	0x04, 0x1c
        /*006a*/ 	.short	(.L_112 - .L_111)


	//   ....[0]....
.L_111:
        /*006c*/ 	.word	0x00000120


	//   ....[1]....
        /*0070*/ 	.word	0x000001c0


	//----- nvinfo : EIATTR_CBANK_PARAM_SIZE
	.align		4
.L_112:
        /*0074*/ 	.byte	0x03, 0x19
        /*0076*/ 	.short	0x001c


	//----- nvinfo : EIATTR_PARAM_CBANK
	.align		4
        /*0078*/ 	.byte	0x04, 0x0a
        /*007a*/ 	.short	(.L_114 - .L_113)
	.align		4
.L_113:
        /*007c*/ 	.word	index@(.nv.constant0._Z17updateErrorKernelPfS_jjj)
        /*0080*/ 	.short	0x0380
        /*0082*/ 	.short	0x001c


	//----- nvinfo : EIATTR_SW_WAR
	.align		4
.L_114:
        /*0084*/ 	.byte	0x04, 0x36
        /*0086*/ 	.short	(.L_116 - .L_115)
.L_115:
        /*0088*/ 	.word	0x00000008
.L_116:


//--------------------- .nv.info._Z30updateLagrangeMultiplierKernelPfS_S_S_fjjj --------------------------
	.section	.nv.info._Z30updateLagrangeMultiplierKernelPfS_S_S_fjjj,"",@"SHT_CUDA_INFO"
	.sectionflags	@""
	.align	4


	//----- nvinfo : EIATTR_CUDA_API_VERSION
	.align		4
        /*0000*/ 	.byte	0x04, 0x37
        /*0002*/ 	.short	(.L_118 - .L_117)
.L_117:
        /*0004*/ 	.word	0x00000082


	//----- nvinfo : EIATTR_KPARAM_INFO
	.align		4
.L_118:
        /*0008*/ 	.byte	0x04, 0x17
        /*000a*/ 	.short	(.L_120 - .L_119)
.L_119:
        /*000c*/ 	.word	0x00000000
        /*0010*/ 	.short	0x0007
        /*0012*/ 	.short	0x002c
        /*0014*/ 	.byte	0x00, 0xf0, 0x11, 0x00


	//----- nvinfo : EIATTR_KPARAM_INFO
	.align		4
.L_120:
        /*0018*/ 	.byte	0x04, 0x17
        /*001a*/ 	.short	(.L_122 - .L_121)
.L_121:
        /*001c*/ 	.word	0x00000000
        /*0020*/ 	.short	0x0006
        /*0022*/ 	.short	0x0028
        /*0024*/ 	.byte	0x00, 0xf0, 0x11, 0x00


	//----- nvinfo : EIATTR_KPARAM_INFO
	.align		4
.L_122:
        /*0028*/ 	.byte	0x04, 0x17
        /*002a*/ 	.short	(.L_124 - .L_123)
.L_123:
        /*002c*/ 	.word	0x00000000
        /*0030*/ 	.short	0x0005
        /*0032*/ 	.short	0x0024
        /*0034*/ 	.byte	0x00, 0xf0, 0x11, 0x00


	//----- nvinfo : EIATTR_KPARAM_INFO
	.align		4
.L_124:
        /*0038*/ 	.byte	0x04, 0x17
        /*003a*/ 	.short	(.L_126 - .L_125)
.L_125:
        /*003c*/ 	.word	0x00000000
        /*0040*/ 	.short	0x0004
        /*0042*/ 	.short	0x0020
        /*0044*/ 	.byte	0x00, 0xf0, 0x11, 0x00


	//----- nvinfo : EIATTR_KPARAM_INFO
	.align		4
.L_126:
        /*0048*/ 	.byte	0x04, 0x17
        /*004a*/ 	.short	(.L_128 - .L_127)
.L_127:
        /*004c*/ 	.word	0x00000000
        /*0050*/ 	.short	0x0003
        /*0052*/ 	.short	0x0018
        /*0054*/ 	.byte	0x00, 0xf5, 0x21, 0x00


	//----- nvinfo : EIATTR_KPARAM_INFO
	.align		4
.L_128:
        /*0058*/ 	.byte	0x04, 0x17
        /*005a*/ 	.short	(.L_130 - .L_129)
.L_129:
        /*005c*/ 	.word	0x00000000
        /*0060*/ 	.short	0x0002
        /*0062*/ 	.short	0x0010
        /*0064*/ 	.byte	0x00, 0xf5, 0x21, 0x00


	//----- nvinfo : EIATTR_KPARAM_INFO
	.align		4
.L_130:
        /*0068*/ 	.byte	0x04, 0x17
        /*006a*/ 	.short	(.L_132 - .L_131)
.L_131:
        /*006c*/ 	.word	0x00000000
        /*0070*/ 	.short	0x0001
        /*0072*/ 	.short	0x0008
        /*0074*/ 	.byte	0x00, 0xf5, 0x21, 0x00


	//----- nvinfo : EIATTR_KPARAM_INFO
	.align		4
.L_132:
        /*0078*/ 	.byte	0x04, 0x17
        /*007a*/ 	.short	(.L_134 - .L_133)
.L_133:
        /*007c*/ 	.word	0x00000000
        /*0080*/ 	.short	0x0000
        /*0082*/ 	.short	0x0000
        /*0084*/ 	.byte	0x00, 0xf5, 0x21, 0x00


	//----- nvinfo : EIATTR_SPARSE_MMA_MASK
	.align		4
.L_134:
        /*0088*/ 	.byte	0x03, 0x50
        /*008a*/ 	.short	0x0000


	//----- nvinfo : EIATTR_MAXREG_COUNT
	.align		4
        /*008c*/ 	.byte	0x03, 0x1b
        /*008e*/ 	.short	0x00ff


	//----- nvinfo : EIATTR_MERCURY_ISA_VERSION
	.align		4
        /*0090*/ 	.byte	0x03, 0x5f
        /*0092*/ 	.short	0x0101


	//----- nvinfo : EIATTR_VRC_CTA_INIT_COUNT
	.align		4
        /*0094*/ 	.byte	0x02, 0x4a
	.zero		1
	.zero		1


	//----- nvinfo : EIATTR_EXIT_INSTR_OFFSETS
	.align		4
        /*0098*/ 	.byte	0x04, 0x1c
        /*009a*/ 	.short	(.L_136 - .L_135)


	//   ....[0]....
.L_135:
        /*009c*/ 	.word	0x00000120


	//   ....[1]....
        /*00a0*/ 	.word	0x00000260


	//----- nvinfo : EIATTR_CBANK_PARAM_SIZE
	.align		4
.L_136:
        /*00a4*/ 	.byte	0x03, 0x19
        /*00a6*/ 	.short	0x0030


	//----- nvinfo : EIATTR_PARAM_CBANK
	.align		4
        /*00a8*/ 	.byte	0x04, 0x0a
        /*00aa*/ 	.short	(.L_138 - .L_137)
	.align		4
.L_137:
        /*00ac*/ 	.word	index@(.nv.constant0._Z30updateLagrangeMultiplierKernelPfS_S_S_fjjj)
        /*00b0*/ 	.short	0x0380
        /*00b2*/ 	.short	0x0030


	//----- nvinfo : EIATTR_SW_WAR
	.align		4
.L_138:
        /*00b4*/ 	.byte	0x04, 0x36
        /*00b6*/ 	.short	(.L_140 - .L_139)
.L_139:
        /*00b8*/ 	.word	0x00000008
.L_140:


//--------------------- .nv.info._Z28prepareVerticalPottsProblemsPfS_S_S_S_S_fjjj --------------------------
	.section	.nv.info._Z28prepareVerticalPottsProblemsPfS_S_S_S_S_fjjj,"",@"SHT_CUDA_INFO"
	.sectionflags	@""
	.align	4


	//----- nvinfo : EIATTR_CUDA_API_VERSION
	.align		4
        /*0000*/ 	.byte	0x04, 0x37
        /*0002*/ 	.short	(.L_142 - .L_141)
.L_141:
        /*0004*/ 	.word	0x00000082


	//----- nvinfo : EIATTR_KPARAM_INFO
	.align		4
.L_142:
        /*0008*/ 	.byte	0x04, 0x17
        /*000a*/ 	.short	(.L_144 - .L_143)
.L_143:
        /*000c*/ 	.word	0x00000000
        /*0010*/ 	.short	0x0009
        /*0012*/ 	.short	0x003c
        /*0014*/ 	.byte	0x00, 0xf0, 0x11, 0x00


	//----- nvinfo : EIATTR_KPARAM_INFO
	.align		4
.L_144:
        /*0018*/ 	.byte	0x04, 0x17
        /*001a*/ 	.short	(.L_146 - .L_145)
.L_145:
        /*001c*/ 	.word	0x00000000
        /*0020*/ 	.short	0x0008
        /*0022*/ 	.short	0x0038
        /*0024*/ 	.byte	0x00, 0xf0, 0x11, 0x00


	//----- nvinfo : EIATTR_KPARAM_INFO
	.align		4
.L_146:
        /*0028*/ 	.byte	0x04, 0x17
        /*002a*/ 	.short	(.L_148 - .L_147)
.L_147:
        /*002c*/ 	.word	0x00000000
        /*0030*/ 	.short	0x0007
        /*0032*/ 	.short	0x0034
        /*0034*/ 	.byte	0x00, 0xf0, 0x11, 0x00


	//----- nvinfo : EIATTR_KPARAM_INFO
	.align		4
.L_148:
        /*0038*/ 	.byte	0x04, 0x17
        /*003a*/ 	.short	(.L_150 - .L_149)
.L_149:
        /*003c*/ 	.word	0x00000000
        /*0040*/ 	.short	0x0006
        /*0042*/ 	.short	0x0030
        /*0044*/ 	.byte	0x00, 0xf0, 0x11, 0x00


	//----- nvinfo : EIATTR_KPARAM_INFO
	.align		4
.L_150:
        /*0048*/ 	.byte	0x04, 0x17
        /*004a*/ 	.short	(.L_152 - .L_151)
.L_151:
        /*004c*/ 	.word	0x00000000
        /*0050*/ 	.short	0x0005
        /*0052*/ 	.short	0x0028
        /*0054*/ 	.byte	0x00, 0xf5, 0x21, 0x00


	//----- nvinfo : EIATTR_KPARAM_INFO
	.align		4
.L_152:
        /*0058*/ 	.byte	0x04, 0x17
        /*005a*/ 	.short	(.L_154 - .L_153)
.L_153:
        /*005c*/ 	.word	0x00000000
        /*0060*/ 	.short	0x0004
        /*0062*/ 	.short	0x0020
        /*0064*/ 	.byte	0x00, 0xf5, 0x21, 0x00


	//----- nvinfo : EIATTR_KPARAM_INFO
	.align		4
.L_154:
        /*0068*/ 	.byte	0x04, 0x17
        /*006a*/ 	.short	(.L_156 - .L_155)
.L_155:
        /*006c*/ 	.word	0x00000000
        /*0070*/ 	.short	0x0003
        /*0072*/ 	.short	0x0018
        /*0074*/ 	.byte	0x00, 0xf5, 0x21, 0x00


	//----- nvinfo : EIATTR_KPARAM_INFO
	.align		4
.L_156:
        /*0078*/ 	.byte	0x04, 0x17
        /*007a*/ 	.short	(.L_158 - .L_157)
.L_157:
        /*007c*/ 	.word	0x00000000
        /*0080*/ 	.short	0x0002
        /*0082*/ 	.short	0x0010
        /*0084*/ 	.byte	0x00, 0xf5, 0x21, 0x00


	//----- nvinfo : EIATTR_KPARAM_INFO
	.align		4
.L_158:
        /*0088*/ 	.byte	0x04, 0x17
        /*008a*/ 	.short	(.L_160 - .L_159)
.L_159:
        /*008c*/ 	.word	0x00000000
        /*0090*/ 	.short	0x0001
        /*0092*/ 	.short	0x0008
        /*0094*/ 	.byte	0x00, 0xf5, 0x21, 0x00


	//----- nvinfo : EIATTR_KPARAM_INFO
	.align		4
.L_160:
        /*0098*/ 	.byte	0x04, 0x17
        /*009a*/ 	.short	(.L_162 - .L_161)
.L_161:
        /*009c*/ 	.word	0x00000000
        /*00a0*/ 	.short	0x0000
        /*00a2*/ 	.short	0x0000
        /*00a4*/ 	.byte	0x00, 0xf5, 0x21, 0x00


	//----- nvinfo : EIATTR_SPARSE_MMA_MASK
	.align		4
.L_162:
        /*00a8*/ 	.byte	0x03, 0x50
        /*00aa*/ 	.short	0x0000


	//----- nvinfo : EIATTR_MAXREG_COUNT
	.align		4
        /*00ac*/ 	.byte	0x03, 0x1b
        /*00ae*/ 	.short	0x00ff


	//----- nvinfo : EIATTR_MERCURY_ISA_VERSION
	.align		4
        /*00b0*/ 	.byte	0x03, 0x5f
        /*00b2*/ 	.short	0x0101


	//----- nvinfo : EIATTR_VRC_CTA_INIT_COUNT
	.align		4
        /*00b4*/ 	.byte	0x02, 0x4a
	.zero		1
	.zero		1


	//----- nvinfo : EIATTR_EXIT_INSTR_OFFSETS
	.align		4
        /*00b8*/ 	.byte	0x04, 0x1c
        /*00ba*/ 	.short	(.L_164 - .L_163)


	//   ....[0]....
.L_163:
        /*00bc*/ 	.word	0x00000120


	//   ....[1]....
        /*00c0*/ 	.word	0x000003a0


	//----- nvinfo : EIATTR_CRS_STACK_SIZE
	.align		4
.L_164:
        /*00c4*/ 	.byte	0x04, 0x1e
        /*00c6*/ 	.short	(.L_166 - .L_165)
.L_165:
        /*00c8*/ 	.word	0x00000000


	//----- nvinfo : EIATTR_CBANK_PARAM_SIZE
	.align		4
.L_166:
        /*00cc*/ 	.byte	0x03, 0x19
        /*00ce*/ 	.short	0x0040


	//----- nvinfo : EIATTR_PARAM_CBANK
	.align		4
        /*00d0*/ 	.byte	0x04, 0x0a
        /*00d2*/ 	.short	(.L_168 - .L_167)
	.align		4
.L_167:
        /*00d4*/ 	.word	index@(.nv.constant0._Z28prepareVerticalPottsProblemsPfS_S_S_S_S_fjjj)
        /*00d8*/ 	.short	0x0380
        /*00da*/ 	.short	0x0040


	//----- nvinfo : EIATTR_SW_WAR
	.align		4
.L_168:
        /*00dc*/ 	.byte	0x04, 0x36
        /*00de*/ 	.short	(.L_170 - .L_169)
.L_169:
        /*00e0*/ 	.word	0x00000008
.L_170:


//--------------------- .nv.info._Z30prepareHorizontalPottsProblemsPfS_S_S_S_S_fjjj --------------------------
	.section	.nv.info._Z30prepareHorizontalPottsProblemsPfS_S_S_S_S_fjjj,"",@"SHT_CUDA_INFO"
	.sectionflags	@""
	.align	4


	//----- nvinfo : EIATTR_CUDA_API_VERSION
	.align		4
        /*0000*/ 	.byte	0x04, 0x37
        /*0002*/ 	.short	(.L_172 - .L_171)
.L_171:
        /*0004*/ 	.word	0x00000082


	//----- nvinfo : EIATTR_KPARAM_INFO
	.align		4
.L_172:
        /*0008*/ 	.byte	0x04, 0x17
        /*000a*/ 	.short	(.L_174 - .L_173)
.L_173:
        /*000c*/ 	.word	0x00000000
        /*0010*/ 	.short	0x0009
        /*0012*/ 	.short	0x003c
        /*0014*/ 	.byte	0x00, 0xf0, 0x11, 0x00


	//----- nvinfo : EIATTR_KPARAM_INFO
	.align		4
.L_174:
        /*0018*/ 	.byte	0x04, 0x17
        /*001a*/ 	.short	(.L_176 - .L_175)
.L_175:
        /*001c*/ 	.word	0x00000000
        /*0020*/ 	.short	0x0008
        /*0022*/ 	.short	0x0038
        /*0024*/ 	.byte	0x00, 0xf0, 0x11, 0x00


	//----- nvinfo : EIATTR_KPARAM_INFO
	.align		4
.L_176:
        /*0028*/ 	.byte	0x04, 0x17
        /*002a*/ 	.short	(.L_178 - .L_177)
.L_177:
        /*002c*/ 	.word	0x00000000
        /*0030*/ 	.short	0x0007
        /*0032*/ 	.short	0x0034
        /*0034*/ 	.byte	0x00, 0xf0, 0x11, 0x00


	//----- nvinfo : EIATTR_KPARAM_INFO
	.align		4
.L_178:
        /*0038*/ 	.byte	0x04, 0x17
        /*003a*/ 	.short	(.L_180 - .L_179)
.L_179:
        /*003c*/ 	.word	0x00000000
        /*0040*/ 	.short	0x0006
        /*0042*/ 	.short	0x0030
        /*0044*/ 	.byte	0x00, 0xf0, 0x11, 0x00


	//----- nvinfo : EIATTR_KPARAM_INFO
	.align		4
.L_180:
        /*0048*/ 	.byte	0x04, 0x17
        /*004a*/ 	.short	(.L_182 - .L_181)
.L_181:
        /*004c*/ 	.word	0x00000000
        /*0050*/ 	.short	0x0005
        /*0052*/ 	.short	0x0028
        /*0054*/ 	.byte	0x00, 0xf5, 0x21, 0x00


	//----- nvinfo : EIATTR_KPARAM_INFO
	.align		4
.L_182:
        /*0058*/ 	.byte	0x04, 0x17
        /*005a*/ 	.short	(.L_184 - .L_183)
.L_183:
        /*005c*/ 	.word	0x00000000
        /*0060*/ 	.short	0x0004
        /*0062*/ 	.short	0x0020
        /*0064*/ 	.byte	0x00, 0xf5, 0x21, 0x00


	//----- nvinfo : EIATTR_KPARAM_INFO
	.align		4
.L_184:
        /*0068*/ 	.byte	0x04, 0x17
        /*006a*/ 	.short	(.L_186 - .L_185)
.L_185:
        /*006c*/ 	.word	0x00000000
        /*0070*/ 	.short	0x0003
        /*0072*/ 	.short	0x0018
        /*0074*/ 	.byte	0x00, 0xf5, 0x21, 0x00


	//----- nvinfo : EIATTR_KPARAM_INFO
	.align		4
.L_186:
        /*0078*/ 	.byte	0x04, 0x17
        /*007a*/ 	.short	(.L_188 - .L_187)
.L_187:
        /*007c*/ 	.word	0x00000000
        /*0080*/ 	.short	0x0002
        /*0082*/ 	.short	0x0010
        /*0084*/ 	.byte	0x00, 0xf5, 0x21, 0x00


	//----- nvinfo : EIATTR_KPARAM_INFO
	.align		4
.L_188:
        /*0088*/ 	.byte	0x04, 0x17
        /*008a*/ 	.short	(.L_190 - .L_189)
.L_189:
        /*008c*/ 	.word	0x00000000
        /*0090*/ 	.short	0x0001
        /*0092*/ 	.short	0x0008
        /*0094*/ 	.byte	0x00, 0xf5, 0x21, 0x00


	//----- nvinfo : EIATTR_KPARAM_INFO
	.align		4
.L_190:
        /*0098*/ 	.byte	0x04, 0x17
        /*009a*/ 	.short	(.L_192 - .L_191)
.L_191:
        /*009c*/ 	.word	0x00000000
        /*00a0*/ 	.short	0x0000
        /*00a2*/ 	.short	0x0000
        /*00a4*/ 	.byte	0x00, 0xf5, 0x21, 0x00


	//----- nvinfo : EIATTR_SPARSE_MMA_MASK
	.align		4
.L_192:
        /*00a8*/ 	.byte	0x03, 0x50
        /*00aa*/ 	.short	0x0000


	//----- nvinfo : EIATTR_MAXREG_COUNT
	.align		4
        /*00ac*/ 	.byte	0x03, 0x1b
        /*00ae*/ 	.short	0x00ff


	//----- nvinfo : EIATTR_MERCURY_ISA_VERSION
	.align		4
        /*00b0*/ 	.byte	0x03, 0x5f
        /*00b2*/ 	.short	0x0101


	//----- nvinfo : EIATTR_VRC_CTA_INIT_COUNT
	.align		4
        /*00b4*/ 	.byte	0x02, 0x4a
	.zero		1
	.zero		1


	//----- nvinfo : EIATTR_EXIT_INSTR_OFFSETS
	.align		4
        /*00b8*/ 	.byte	0x04, 0x1c
        /*00ba*/ 	.short	(.L_194 - .L_193)


	//   ....[0]....
.L_193:
        /*00bc*/ 	.word	0x00000120


	//   ....[1]....
        /*00c0*/ 	.word	0x000003a0


	//----- nvinfo : EIATTR_CRS_STACK_SIZE
	.align		4
.L_194:
        /*00c4*/ 	.byte	0x04, 0x1e
        /*00c6*/ 	.short	(.L_196 - .L_195)
.L_195:
        /*00c8*/ 	.word	0x00000000


	//----- nvinfo : EIATTR_CBANK_PARAM_SIZE
	.align		4
.L_196:
        /*00cc*/ 	.byte	0x03, 0x19
        /*00ce*/ 	.short	0x0040


	//----- nvinfo : EIATTR_PARAM_CBANK
	.align		4
        /*00d0*/ 	.byte	0x04, 0x0a
        /*00d2*/ 	.short	(.L_198 - .L_197)
	.align		4
.L_197:
        /*00d4*/ 	.word	index@(.nv.constant0._Z30prepareHorizontalPottsProblemsPfS_S_S_S_S_fjjj)
        /*00d8*/ 	.short	0x0380
        /*00da*/ 	.short	0x0040


	//----- nvinfo : EIATTR_SW_WAR
	.align		4
.L_198:
        /*00dc*/ 	.byte	0x04, 0x36
        /*00de*/ 	.short	(.L_200 - .L_199)
.L_199:
        /*00e0*/ 	.word	0x00000008
.L_200:


//--------------------- .nv.info._Z24updateWeightsPrimeKernelPfS_jjf --------------------------
	.section	.nv.info._Z24updateWeightsPrimeKernelPfS_jjf,"",@"SHT_CUDA_INFO"
	.sectionflags	@""
	.align	4


	//----- nvinfo : EIATTR_CUDA_API_VERSION
	.align		4
        /*0000*/ 	.byte	0x04, 0x37
        /*0002*/ 	.short	(.L_202 - .L_201)
.L_201:
        /*0004*/ 	.word	0x00000082


	//----- nvinfo : EIATTR_KPARAM_INFO
	.align		4
.L_202:
        /*0008*/ 	.byte	0x04, 0x17
        /*000a*/ 	.short	(.L_204 - .L_203)
.L_203:
        /*000c*/ 	.word	0x00000000
        /*0010*/ 	.short	0x0004
        /*0012*/ 	.short	0x0018
        /*0014*/ 	.byte	0x00, 0xf0, 0x11, 0x00


	//----- nvinfo : EIATTR_KPARAM_INFO
	.align		4
.L_204:
        /*0018*/ 	.byte	0x04, 0x17
        /*001a*/ 	.short	(.L_206 - .L_205)
.L_205:
        /*001c*/ 	.word	0x00000000
        /*0020*/ 	.short	0x0003
        /*0022*/ 	.short	0x0014
        /*0024*/ 	.byte	0x00, 0xf0, 0x11, 0x00


	//----- nvinfo : EIATTR_KPARAM_INFO
	.align		4
.L_206:
        /*0028*/ 	.byte	0x04, 0x17
        /*002a*/ 	.short	(.L_208 - .L_207)
.L_207:
        /*002c*/ 	.word	0x00000000
        /*0030*/ 	.short	0x0002
        /*0032*/ 	.short	0x0010
        /*0034*/ 	.byte	0x00, 0xf0, 0x11, 0x00


	//----- nvinfo : EIATTR_KPARAM_INFO
	.align		4
.L_208:
        /*0038*/ 	.byte	0x04, 0x17
        /*003a*/ 	.short	(.L_210 - .L_209)
.L_209:
        /*003c*/ 	.word	0x00000000
        /*0040*/ 	.short	0x0001
        /*0042*/ 	.short	0x0008
        /*0044*/ 	.byte	0x00, 0xf5, 0x21, 0x00


	//----- nvinfo : EIATTR_KPARAM_INFO
	.align		4
.L_210:
        /*0048*/ 	.byte	0x04, 0x17
        /*004a*/ 	.short	(.L_212 - .L_211)
.L_211:
        /*004c*/ 	.word	0x00000000
        /*0050*/ 	.short	0x0000
        /*0052*/ 	.short	0x0000
        /*0054*/ 	.byte	0x00, 0xf5, 0x21, 0x00


	//----- nvinfo : EIATTR_SPARSE_MMA_MASK
	.align		4
.L_212:
        /*0058*/ 	.byte	0x03, 0x50
        /*005a*/ 	.short	0x0000


	//----- nvinfo : EIATTR_MAXREG_COUNT
	.align		4
        /*005c*/ 	.byte	0x03, 0x1b
        /*005e*/ 	.short	0x00ff


	//----- nvinfo : EIATTR_MERCURY_ISA_VERSION
	.align		4
        /*0060*/ 	.byte	0x03, 0x5f
        /*0062*/ 	.short	0x0101


	//----- nvinfo : EIATTR_VRC_CTA_INIT_COUNT
	.align		4
        /*0064*/ 	.byte	0x02, 0x4a
	.zero		1
	.zero		1


	//----- nvinfo : EIATTR_EXIT_INSTR_OFFSETS
	.align		4
        /*0068*/ 	.byte	0x04, 0x1c
        /*006a*/ 	.short	(.L_214 - .L_213)


	//   ....[0]....
.L_213:
        /*006c*/ 	.word	0x000000c0


	//   ....[1]....
        /*0070*/ 	.word	0x00000170


	//----- nvinfo : EIATTR_CBANK_PARAM_SIZE
	.align		4
.L_214:
        /*0074*/ 	.byte	0x03, 0x19
        /*0076*/ 	.short	0x001c


	//----- nvinfo : EIATTR_PARAM_CBANK
	.align		4
        /*0078*/ 	.byte	0x04, 0x0a
        /*007a*/ 	.short	(.L_216 - .L_215)
	.align		4
.L_215:
        /*007c*/ 	.word	index@(.nv.constant0._Z24updateWeightsPrimeKernelPfS_jjf)
        /*0080*/ 	.short	0x0380
        /*0082*/ 	.short	0x001c


	//----- nvinfo : EIATTR_SW_WAR
	.align		4
.L_216:
        /*0084*/ 	.byte	0x04, 0x36
        /*0086*/ 	.short	(.L_218 - .L_217)
.L_217:
        /*0088*/ 	.word	0x00000008
.L_218:


//--------------------- .nv.info._Z16setWeightsKernelPfjj --------------------------
	.section	.nv.info._Z16setWeightsKernelPfjj,"",@"SHT_CUDA_INFO"
	.sectionflags	@""
	.align	4


	//----- nvinfo : EIATTR_CUDA_API_VERSION
	.align		4
        /*0000*/ 	.byte	0x04, 0x37
        /*0002*/ 	.short	(.L_220 - .L_219)
.L_219:
        /*0004*/ 	.word	0x00000082


	//----- nvinfo : EIATTR_KPARAM_INFO
	.align		4
.L_220:
        /*0008*/ 	.byte	0x04, 0x17
        /*000a*/ 	.short	(.L_222 - .L_221)
.L_221:
        /*000c*/ 	.word	0x00000000
        /*0010*/ 	.short	0x0002
        /*0012*/ 	.short	0x000c
        /*0014*/ 	.byte	0x00, 0xf0, 0x11, 0x00


	//----- nvinfo : EIATTR_KPARAM_INFO
	.align		4
.L_222:
        /*0018*/ 	.byte	0x04, 0x17
        /*001a*/ 	.short	(.L_224 - .L_223)
.L_223:
        /*001c*/ 	.word	0x00000000
        /*0020*/ 	.short	0x0001
        /*0022*/ 	.short	0x0008
        /*0024*/ 	.byte	0x00, 0xf0, 0x11, 0x00


	//----- nvinfo : EIATTR_KPARAM_INFO
	.align		4
.L_224:
        /*0028*/ 	.byte	0x04, 0x17
        /*002a*/ 	.short	(.L_226 - .L_225)
.L_225:
        /*002c*/ 	.word	0x00000000
        /*0030*/ 	.short	0x0000
        /*0032*/ 	.short	0x0000
        /*0034*/ 	.byte	0x00, 0xf5, 0x21, 0x00


	//----- nvinfo : EIATTR_SPARSE_MMA_MASK
	.align		4
.L_226:
        /*0038*/ 	.byte	0x03, 0x50
        /*003a*/ 	.short	0x0000


	//----- nvinfo : EIATTR_MAXREG_COUNT
	.align		4
        /*003c*/ 	.byte	0x03, 0x1b
        /*003e*/ 	.short	0x00ff


	//----- nvinfo : EIATTR_MERCURY_ISA_VERSION
	.align		4
        /*0040*/ 	.byte	0x03, 0x5f
        /*0042*/ 	.short	0x0101


	//----- nvinfo : EIATTR_VRC_CTA_INIT_COUNT
	.align		4
        /*0044*/ 	.byte	0x02, 0x4a
	.zero		1
	.zero		1


	//----- nvinfo : EIATTR_EXIT_INSTR_OFFSETS
	.align		4
        /*0048*/ 	.byte	0x04, 0x1c
        /*004a*/ 	.short	(.L_228 - .L_227)


	//   ....[0]....
.L_227:
        /*004c*/ 	.word	0x000000c0


	//   ....[1]....
        /*0050*/ 	.word	0x00000130


	//----- nvinfo : EIATTR_CBANK_PARAM_SIZE
	.align		4
.L_228:
        /*0054*/ 	.byte	0x03, 0x19
        /*0056*/ 	.short	0x0010


	//----- nvinfo : EIATTR_PARAM_CBANK
	.align		4
        /*0058*/ 	.byte	0x04, 0x0a
        /*005a*/ 	.short	(.L_230 - .L_229)
	.align		4
.L_229:
        /*005c*/ 	.word	index@(.nv.constant0._Z16setWeightsKernelPfjj)
        /*0060*/ 	.short	0x0380
        /*0062*/ 	.short	0x0010


	//----- nvinfo : EIATTR_SW_WAR
	.align		4
.L_230:
        /*0064*/ 	.byte	0x04, 0x36
        /*0066*/ 	.short	(.L_232 - .L_231)
.L_231:
        /*0068*/ 	.word	0x00000008
.L_232:


//--------------------- .nv.info._Z16printArrayKernelPfjj --------------------------
	.section	.nv.info._Z16printArrayKernelPfjj,"",@"SHT_CUDA_INFO"
	.sectionflags	@""
	.align	4


	//----- nvinfo : EIATTR_CUDA_API_VERSION
	.align		4
        /*0000*/ 	.byte	0x04, 0x37
        /*0002*/ 	.short	(.L_234 - .L_233)
.L_233:
        /*0004*/ 	.word	0x00000082


	//----- nvinfo : EIATTR_KPARAM_INFO
	.align		4
.L_234:
        /*0008*/ 	.byte	0x04, 0x17
        /*000a*/ 	.short	(.L_236 - .L_235)
.L_235:
        /*000c*/ 	.word	0x00000000
        /*0010*/ 	.short	0x0002
        /*0012*/ 	.short	0x000c
        /*0014*/ 	.byte	0x00, 0xf0, 0x11, 0x00


	//----- nvinfo : EIATTR_KPARAM_INFO
	.align		4
.L_236:
        /*0018*/ 	.byte	0x04, 0x17
        /*001a*/ 	.short	(.L_238 - .L_237)
.L_237:
        /*001c*/ 	.word	0x00000000
        /*0020*/ 	.short	0x0001
        /*0022*/ 	.short	0x0008
        /*0024*/ 	.byte	0x00, 0xf0, 0x11, 0x00


	//----- nvinfo : EIATTR_KPARAM_INFO
	.align		4
.L_238:
        /*0028*/ 	.byte	0x04, 0x17
        /*002a*/ 	.short	(.L_240 - .L_239)
.L_239:
        /*002c*/ 	.word	0x00000000
        /*0030*/ 	.short	0x0000
        /*0032*/ 	.short	0x0000
        /*0034*/ 	.byte	0x00, 0xf5, 0x21, 0x00


	//----- nvinfo : EIATTR_SPARSE_MMA_MASK
	.align		4
.L_240:
        /*0038*/ 	.byte	0x03, 0x50
        /*003a*/ 	.short	0x0000


	//----- nvinfo : EIATTR_MAXREG_COUNT
	.align		4
        /*003c*/ 	.byte	0x03, 0x1b
        /*003e*/ 	.short	0x00ff


	//----- nvinfo : EIATTR_EXTERNS
	.align		4
        /*0040*/ 	.byte	0x04, 0x0f
        /*0042*/ 	.short	(.L_242 - .L_241)


	//   ....[0]....
	.align		4
.L_241:
        /*0044*/ 	.word	index@(vprintf)


	//----- nvinfo : EIATTR_MERCURY_ISA_VERSION
	.align		4
.L_242:
        /*0048*/ 	.byte	0x03, 0x5f
        /*004a*/ 	.short	0x0101


	//----- nvinfo : EIATTR_VRC_CTA_INIT_COUNT
	.align		4
        /*004c*/ 	.byte	0x02, 0x4a
	.zero		1
	.zero		1


	//----- nvinfo : EIATTR_SYSCALL_OFFSETS
	.align		4
        /*0050*/ 	.byte	0x04, 0x46
        /*0052*/ 	.short	(.L_244 - .L_243)


	//   ....[0]....
.L_243:
        /*0054*/ 	.word	0x00000220


	//----- nvinfo : EIATTR_EXIT_INSTR_OFFSETS
	.align		4
.L_244:
        /*0058*/ 	.byte	0x04, 0x1c
        /*005a*/ 	.short	(.L_246 - .L_245)


	//   ....[0]....
.L_245:
        /*005c*/ 	.word	0x00000110


	//   ....[1]....
        /*0060*/ 	.word	0x00000180


	//   ....[2]....
        /*0064*/ 	.word	0x00000230


	//----- nvinfo : EIATTR_CRS_STACK_SIZE
	.align		4
.L_246:
        /*0068*/ 	.byte	0x04, 0x1e
        /*006a*/ 	.short	(.L_248 - .L_247)
.L_247:
        /*006c*/ 	.word	0x00000000


	//----- nvinfo : EIATTR_CBANK_PARAM_SIZE
	.align		4
.L_248:
        /*0070*/ 	.byte	0x03, 0x19
        /*0072*/ 	.short	0x0010


	//----- nvinfo : EIATTR_PARAM_CBANK
	.align		4
        /*0074*/ 	.byte	0x04, 0x0a
        /*0076*/ 	.short	(.L_250 - .L_249)
	.align		4
.L_249:
        /*0078*/ 	.word	index@(.nv.constant0._Z16printArrayKernelPfjj)
        /*007c*/ 	.short	0x0380
        /*007e*/ 	.short	0x0010


	//----- nvinfo : EIATTR_SW_WAR
	.align		4
.L_250:
        /*0080*/ 	.byte	0x04, 0x36
        /*0082*/ 	.short	(.L_252 - .L_251)
.L_251:
        /*0084*/ 	.word	0x00000008
.L_252:


//--------------------- .nv.callgraph             --------------------------
	.section	.nv.callgraph,"",@"SHT_CUDA_CALLGRAPH"
	.align	4
	.sectionentsize	8
	.align		4
        /*0000*/ 	.word	0x00000000
	.align		4
        /*0004*/ 	.word	0xffffffff
	.align		4
        /*0008*/ 	.word	index@(_Z16printArrayKernelPfjj)
	.align		4
        /*000c*/ 	.word	index@(vprintf)
	.align		4
        /*0010*/ 	.word	0x00000000
	.align		4
        /*0014*/ 	.word	0xfffffffe
	.align		4
        /*0018*/ 	.word	0x00000000
	.align		4
        /*001c*/ 	.word	0xfffffffd
	.align		4
        /*0020*/ 	.word	0x00000000
	.align		4
        /*0024*/ 	.word	0xfffffffc


//--------------------- .nv.constant4             --------------------------
	.section	.nv.constant4,"a",@progbits
	.align	8
	.align		8
.nv.constant4:
        /*0000*/ 	.dword	$str
	.align		8
        /*0008*/ 	.dword	vprintf


//--------------------- .text._Z30applyVerticalPottsSolverKernelPfS_fjjj --------------------------
	.section	.text._Z30applyVerticalPottsSolverKernelPfS_fjjj,"ax",@progbits
	.align	128
        .global         _Z30applyVerticalPottsSolverKernelPfS_fjjj
        .type           _Z30applyVerticalPottsSolverKernelPfS_fjjj,@function
        .size           _Z30applyVerticalPottsSolverKernelPfS_fjjj,(.L_x_38 - _Z30applyVerticalPottsSolverKernelPfS_fjjj)
        .other          _Z30applyVerticalPottsSolverKernelPfS_fjjj,@"STO_CUDA_ENTRY STV_DEFAULT"
_Z30applyVerticalPottsSolverKernelPfS_fjjj:
.text._Z30applyVerticalPottsSolverKernelPfS_fjjj:
[----:B------:R-:W-:Y:S01]  /*0000*/  LDC R1, c[0x0][0x37c] ;  /* 0x0000df00ff017b82 */ /* 0x000fe20000000800 */
[----:B------:R-:W-:Y:S05]  /*0010*/  EXIT ;  /* 0x000000000000794d */ /* 0x000fea0003800000 */
.L_x_0:
[----:B------:R-:W-:-:S00]  /*0020*/  BRA `(.L_x_0) ;  /* 0xfffffffc00fc7947 */ /* 0x000fc0000383ffff */
[----:B------:R-:W-:-:S00]  /*0030*/  NOP ;  /* 0x0000000000007918 */ /* 0x000fc00000000000 */
        /* <DEDUP_REMOVED lines=12> */
.L_x_38:


//--------------------- .text._Z32applyHorizontalPottsSolverKernelPfS_fjjj --------------------------
	.section	.text._Z32applyHorizontalPottsSolverKernelPfS_fjjj,"ax",@progbits
	.align	128
        .global         _Z32applyHorizontalPottsSolverKernelPfS_fjjj
        .type           _Z32applyHorizontalPottsSolverKernelPfS_fjjj,@function
        .size           _Z32applyHorizontalPottsSolverKernelPfS_fjjj,(.L_x_39 - _Z32applyHorizontalPottsSolverKernelPfS_fjjj)
        .other          _Z32applyHorizontalPottsSolverKernelPfS_fjjj,@"STO_CUDA_ENTRY STV_DEFAULT"
_Z32applyHorizontalPottsSolverKernelPfS_fjjj:
.text._Z32applyHorizontalPottsSolverKernelPfS_fjjj:
[----:B------:R-:W-:Y:S01]  /*0000*/  LDC R1, c[0x0][0x37c] ;  /* 0x0000df00ff017b82 */ /* 0x000fe20000000800 */
[----:B------:R-:W-:Y:S05]  /*0010*/  EXIT ;  /* 0x000000000000794d */ /* 0x000fea0003800000 */
.L_x_1:
        /* <DEDUP_REMOVED lines=14> */
.L_x_39:


//--------------------- .text._Z17updateErrorKernelPfS_jjj --------------------------
	.section	.text._Z17updateErrorKernelPfS_jjj,"ax",@progbits
	.align	128
        .global         _Z17updateErrorKernelPfS_jjj
        .type           _Z17updateErrorKernelPfS_jjj,@function
        .size           _Z17updateErrorKernelPfS_jjj,(.L_x_40 - _Z17updateErrorKernelPfS_jjj)
        .other          _Z17updateErrorKernelPfS_jjj,@"STO_CUDA_ENTRY STV_DEFAULT"
_Z17updateErrorKernelPfS_jjj:
.text._Z17updateErrorKernelPfS_jjj:
[----:B------:R-:W-:Y:S01]  /*0000*/  LDC R1, c[0x0][0x37c] ;  /* 0x0000df00ff017b82 */ /* 0x000fe20000000800 */
[----:B------:R-:W0:Y:S01]  /*0010*/  S2R R4, SR_TID.Y ;  /* 0x0000000000047919 */ /* 0x000e220000002200 */
[----:B------:R-:W1:Y:S01]  /*0020*/  LDCU UR4, c[0x0][0x360] ;  /* 0x00006c00ff0477ac */ /* 0x000e620008000800 */
[----:B------:R-:W0:Y:S01]  /*0030*/  S2R R5, SR_CTAID.Y ;  /* 0x0000000000057919 */ /* 0x000e220000002600 */
[----:B------:R-:W0:Y:S01]  /*0040*/  LDCU UR5, c[0x0][0x364] ;  /* 0x00006c80ff0577ac */ /* 0x000e220008000800 */
[----:B------:R-:W1:Y:S01]  /*0050*/  S2R R0, SR_TID.X ;  /* 0x0000000000007919 */ /* 0x000e620000002100 */
[----:B------:R-:W2:Y:S01]  /*0060*/  LDCU.64 UR8, c[0x0][0x390] ;  /* 0x00007200ff0877ac */ /* 0x000ea20008000a00 */
[----:B------:R-:W1:Y:S01]  /*0070*/  S2R R3, SR_CTAID.X ;  /* 0x0000000000037919 */ /* 0x000e620000002500 */
[----:B------:R-:W3:Y:S01]  /*0080*/  LDCU UR6, c[0x0][0x368] ;  /* 0x00006d00ff0677ac */ /* 0x000ee20008000800 */
[----:B------:R-:W3:Y:S01]  /*0090*/  S2R R2, SR_TID.Z ;  /* 0x0000000000027919 */ /* 0x000ee20000002300 */
[----:B------:R-:W4:Y:S01]  /*00a0*/  LDCU UR7, c[0x0][0x398] ;  /* 0x00007300ff0777ac */ /* 0x000f220008000800 */
[----:B------:R-:W3:Y:S01]  /*00b0*/  S2R R7, SR_CTAID.Z ;  /* 0x0000000000077919 */ /* 0x000ee20000002700 */
[----:B0-----:R-:W-:-:S05]  /*00c0*/  IMAD R4, R5, UR5, R4 ;  /* 0x0000000505047c24 */ /* 0x001fca000f8e0204 */
[----:B--2---:R-:W-:Y:S01]  /*00d0*/  ISETP.GE.U32.AND P0, PT, R4, UR9, PT ;  /* 0x0000000904007c0c */ /* 0x004fe2000bf06070 */
[----:B-1----:R-:W-:-:S05]  /*00e0*/  IMAD R0, R3, UR4, R0 ;  /* 0x0000000403007c24 */ /* 0x002fca000f8e0200 */
[----:B------:R-:W-:Y:S01]  /*00f0*/  ISETP.GE.U32.OR P0, PT, R0, UR8, P0 ;  /* 0x0000000800007c0c */ /* 0x000fe20008706470 */
[----:B---3--:R-:W-:-:S05]  /*0100*/  IMAD R5, R7, UR6, R2 ;  /* 0x0000000607057c24 */ /* 0x008fca000f8e0202 */
[----:B----4-:R-:W-:-:S13]  /*0110*/  ISETP.GE.U32.OR P0, PT, R5, UR7, P0 ;  /* 0x0000000705007c0c */ /* 0x010fda0008706470 */
[----:B------:R-:W-:Y:S05]  /*0120*/  @P0 EXIT ;  /* 0x000000000000094d */ /* 0x000fea0003800000 */
[----:B------:R-:W0:Y:S01]  /*0130*/  LDC.64 R2, c[0x0][0x388] ;  /* 0x0000e200ff027b82 */ /* 0x000e220000000a00 */
[----:B------:R-:W1:Y:S01]  /*0140*/  LDCU.64 UR4, c[0x0][0x358] ;  /* 0x00006b00ff0477ac */ /* 0x000e620008000a00 */
[----:B------:R-:W-:-:S04]  /*0150*/  IMAD R5, R5, UR9, R4 ;  /* 0x0000000905057c24 */ /* 0x000fc8000f8e0204 */
[----:B------:R-:W-:-:S04]  /*0160*/  IMAD R5, R5, UR8, R0 ;  /* 0x0000000805057c24 */ /* 0x000fc8000f8e0200 */
[----:B0-----:R-:W-:-:S06]  /*0170*/  IMAD.WIDE.U32 R2, R5, 0x4, R2 ;  /* 0x0000000405027825 */ /* 0x001fcc00078e0002 */
[----:B-1----:R-:W2:Y:S01]  /*0180*/  LDG.E R2, desc[UR4][R2.64] ;  /* 0x0000000402027981 */ /* 0x002ea2000c1e1900 */
[----:B------:R-:W0:Y:S01]  /*0190*/  LDC.64 R4, c[0x0][0x380] ;  /* 0x0000e000ff047b82 */ /* 0x000e220000000a00 */
[----:B--2---:R-:W-:-:S05]  /*01a0*/  FMUL R7, R2, R2 ;  /* 0x0000000202077220 */ /* 0x004fca0000400000 */
[----:B0-----:R-:W-:Y:S01]  /*01b0*/  REDG.E.ADD.F32.FTZ.RN.STRONG.GPU desc[UR4][R4.64], R7 ;  /* 0x00000007040079a6 */ /* 0x001fe2000c12f304 */
[----:B------:R-:W-:Y:S05]  /*01c0*/  EXIT ;  /* 0x000000000000794d */ /* 0x000fea0003800000 */
.L_x_2:
        /* <DEDUP_REMOVED lines=11> */
.L_x_40:


//--------------------- .text._Z30updateLagrangeMultiplierKernelPfS_S_S_fjjj --------------------------
	.section	.text._Z30updateLagrangeMultiplierKernelPfS_S_S_fjjj,"ax",@progbits
	.align	128
        .global         _Z30updateLagrangeMultiplierKernelPfS_S_S_fjjj
        .type           _Z30updateLagrangeMultiplierKernelPfS_S_S_fjjj,@function
        .size           _Z30updateLagrangeMultiplierKernelPfS_S_S_fjjj,(.L_x_41 - _Z30updateLagrangeMultiplierKernelPfS_S_S_fjjj)
        .other          _Z30updateLagrangeMultiplierKernelPfS_S_S_fjjj,@"STO_CUDA_ENTRY STV_DEFAULT"
_Z30updateLagrangeMultiplierKernelPfS_S_S_fjjj:
.text._Z30updateLagrangeMultiplierKernelPfS_S_S_fjjj:
        /* <DEDUP_REMOVED lines=15> */
[----:B----4-:R-:W-:Y:S01]  /*00f0*/  ISETP.GE.U32.OR P0, PT, R0, UR7, P0 ;  /* 0x0000000700007c0c */ /* 0x010fe20008706470 */
[----:B---3--:R-:W-:-:S05]  /*0100*/  IMAD R7, R2, UR6, R7 ;  /* 0x0000000602077c24 */ /* 0x008fca000f8e0207 */
[----:B------:R-:W-:-:S13]  /*0110*/  ISETP.GE.U32.OR P0, PT, R7, UR9, P0 ;  /* 0x0000000907007c0c */ /* 0x000fda0008706470 */
[----:B------:R-:W-:Y:S05]  /*0120*/  @P0 EXIT ;  /* 0x000000000000094d */ /* 0x000fea0003800000 */
[----:B------:R-:W0:Y:S01]  /*0130*/  LDC.64 R2, c[0x0][0x380] ;  /* 0x0000e000ff027b82 */ /* 0x000e220000000a00 */
[----:B------:R-:W1:Y:S01]  /*0140*/  LDCU.64 UR4, c[0x0][0x358] ;  /* 0x00006b00ff0477ac */ /* 0x000e620008000a00 */
[----:B------:R-:W-:Y:S01]  /*0150*/  IMAD R7, R7, UR8, R6 ;  /* 0x0000000807077c24 */ /* 0x000fe2000f8e0206 */
[----:B------:R-:W2:Y:S03]  /*0160*/  LDCU UR6, c[0x0][0x3a0] ;  /* 0x00007400ff0677ac */ /* 0x000ea60008000800 */
[----:B------:R-:W-:Y:S02]  /*0170*/  IMAD R11, R7, UR7, R0 ;  /* 0x00000007070b7c24 */ /* 0x000fe4000f8e0200 */
[----:B------:R-:W3:Y:S08]  /*0180*/  LDC.64 R4, c[0x0][0x388] ;  /* 0x0000e200ff047b82 */ /* 0x000ef00000000a00 */
[----:B------:R-:W4:Y:S01]  /*0190*/  LDC.64 R6, c[0x0][0x398] ;  /* 0x0000e600ff067b82 */ /* 0x000f220000000a00 */
[----:B0-----:R-:W-:-:S07]  /*01a0*/  IMAD.WIDE.U32 R2, R11, 0x4, R2 ;  /* 0x000000040b027825 */ /* 0x001fce00078e0002 */
[----:B------:R-:W0:Y:S01]  /*01b0*/  LDC.64 R8, c[0x0][0x390] ;  /* 0x0000e400ff087b82 */ /* 0x000e220000000a00 */
[----:B-1----:R-:W5:Y:S01]  /*01c0*/  LDG.E R2, desc[UR4][R2.64] ;  /* 0x0000000402027981 */ /* 0x002f62000c1e1900 */
[----:B---3--:R-:W-:-:S06]  /*01d0*/  IMAD.WIDE.U32 R4, R11, 0x4, R4 ;  /* 0x000000040b047825 */ /* 0x008fcc00078e0004 */
[----:B------:R-:W5:Y:S01]  /*01e0*/  LDG.E R5, desc[UR4][R4.64] ;  /* 0x0000000404057981 */ /* 0x000f62000c1e1900 */
[----:B----4-:R-:W-:-:S04]  /*01f0*/  IMAD.WIDE.U32 R6, R11, 0x4, R6 ;  /* 0x000000040b067825 */ /* 0x010fc800078e0006 */
[----:B0-----:R-:W-:-:S04]  /*0200*/  IMAD.WIDE.U32 R8, R11, 0x4, R8 ;  /* 0x000000040b087825 */ /* 0x001fc800078e0008 */
[----:B-----5:R-:W-:-:S05]  /*0210*/  FADD R13, R2, -R5 ;  /* 0x80000005020d7221 */ /* 0x020fca0000000000 */
[----:B------:R-:W-:Y:S04]  /*0220*/  STG.E desc[UR4][R6.64], R13 ;  /* 0x0000000d06007986 */ /* 0x000fe8000c101904 */
[----:B------:R-:W2:Y:S02]  /*0230*/  LDG.E R0, desc[UR4][R8.64] ;  /* 0x0000000408007981 */ /* 0x000ea4000c1e1900 */
[----:B--2---:R-:W-:-:S05]  /*0240*/  FFMA R11, R13, UR6, R0 ;  /* 0x000000060d0b7c23 */ /* 0x004fca0008000000 */
[----:B------:R-:W-:Y:S01]  /*0250*/  STG.E desc[UR4][R8.64], R11 ;  /* 0x0000000b08007986 */ /* 0x000fe2000c101904 */
[----:B------:R-:W-:Y:S05]  /*0260*/  EXIT ;  /* 0x000000000000794d */ /* 0x000fea0003800000 */
.L_x_3:
        /* <DEDUP_REMOVED lines=9> */
.L_x_41:


//--------------------- .text._Z28prepareVerticalPottsProblemsPfS_S_S_S_S_fjjj --------------------------
	.section	.text._Z28prepareVerticalPottsProblemsPfS_S_S_S_S_fjjj,"ax",@progbits
	.align	128
        .global         _Z28prepareVerticalPottsProblemsPfS_S_S_S_S_fjjj
        .type           _Z28prepareVerticalPottsProblemsPfS_S_S_S_S_fjjj,@function
        .size           _Z28prepareVerticalPottsProblemsPfS_S_S_S_S_fjjj,(.L_x_36 - _Z28prepareVerticalPottsProblemsPfS_S_S_S_S_fjjj)
        .other          _Z28prepareVerticalPottsProblemsPfS_S_S_S_S_fjjj,@"STO_CUDA_ENTRY STV_DEFAULT"
_Z28prepareVerticalPottsProblemsPfS_S_S_S_S_fjjj:
.text._Z28prepareVerticalPottsProblemsPfS_S_S_S_S_fjjj:
        /* <DEDUP_REMOVED lines=21> */
[----:B------:R-:W-:Y:S02]  /*0150*/  IMAD R15, R5, UR7, R0 ;  /* 0x00000007050f7c24 */ /* 0x000fe4000f8e0200 */
[----:B------:R-:W-:Y:S01]  /*0160*/  IMAD R4, R4, UR7, RZ ;  /* 0x0000000704047c24 */ /* 0x000fe2000f8e02ff */
[----:B------:R-:W2:Y:S03]  /*0170*/  LDCU UR6, c[0x0][0x3b0] ;  /* 0x00007600ff0677ac */ /* 0x000ea60008000800 */
[----:B------:R-:W3:Y:S08]  /*0180*/  LDC.64 R12, c[0x0][0x388] ;  /* 0x0000e200ff0c7b82 */ /* 0x000ef00000000a00 */
[----:B------:R-:W4:Y:S08]  /*0190*/  LDC.64 R10, c[0x0][0x398] ;  /* 0x0000e600ff0a7b82 */ /* 0x000f300000000a00 */
[----:B------:R-:W5:Y:S01]  /*01a0*/  LDC.64 R2, c[0x0][0x380] ;  /* 0x0000e000ff027b82 */ /* 0x000f620000000a00 */
[----:B0-----:R-:W-:-:S07]  /*01b0*/  IMAD.WIDE.U32 R8, R15, 0x4, R8 ;  /* 0x000000040f087825 */ /* 0x001fce00078e0008 */
[----:B------:R-:W0:Y:S01]  /*01c0*/  LDC.64 R6, c[0x0][0x3a8] ;  /* 0x0000ea00ff067b82 */ /* 0x000e220000000a00 */
[----:B------:R-:W-:Y:S01]  /*01d0*/  IMAD R5, R4, UR8, R15 ;  /* 0x0000000804057c24 */ /* 0x000fe2000f8e020f */
[----:B-1----:R-:W2:Y:S03]  /*01e0*/  LDG.E R9, desc[UR4][R8.64] ;  /* 0x0000000408097981 */ /* 0x002ea6000c1e1900 */
[----:B---3--:R-:W-:-:S04]  /*01f0*/  IMAD.WIDE.U32 R12, R5, 0x4, R12 ;  /* 0x00000004050c7825 */ /* 0x008fc800078e000c */
[----:B----4-:R-:W-:Y:S02]  /*0200*/  IMAD.WIDE.U32 R10, R15, 0x4, R10 ;  /* 0x000000040f0a7825 */ /* 0x010fe400078e000a */
[----:B------:R-:W3:Y:S04]  /*0210*/  LDG.E R12, desc[UR4][R12.64] ;  /* 0x000000040c0c7981 */ /* 0x000ee8000c1e1900 */
[----:B------:R-:W4:Y:S01]  /*0220*/  LDG.E R10, desc[UR4][R10.64] ;  /* 0x000000040a0a7981 */ /* 0x000f22000c1e1900 */
[----:B-----5:R-:W-:-:S06]  /*0230*/  IMAD.WIDE.U32 R2, R5, 0x4, R2 ;  /* 0x0000000405027825 */ /* 0x020fcc00078e0002 */
[----:B------:R-:W4:Y:S01]  /*0240*/  LDG.E R3, desc[UR4][R2.64] ;  /* 0x0000000402037981 */ /* 0x000f22000c1e1900 */
[----:B0-----:R-:W-:-:S06]  /*0250*/  IMAD.WIDE.U32 R6, R5, 0x4, R6 ;  /* 0x0000000405067825 */ /* 0x001fcc00078e0006 */
[----:B------:R-:W5:Y:S01]  /*0260*/  LDG.E R7, desc[UR4][R6.64] ;  /* 0x0000000406077981 */ /* 0x000f62000c1e1900 */
[----:B------:R-:W-:Y:S01]  /*0270*/  BSSY.RECONVERGENT B0, `(.L_x_4) ;  /* 0x000000f000007945 */ /* 0x000fe20003800200 */
[----:B--2---:R-:W0:Y:S01]  /*0280*/  MUFU.RCP R4, R9 ;  /* 0x0000000900047308 */ /* 0x004e220000001000 */
[----:B---3--:R-:W-:-:S04]  /*0290*/  FMUL R15, R12, UR6 ;  /* 0x000000060c0f7c20 */ /* 0x008fc80008400000 */
[----:B----4-:R-:W-:Y:S01]  /*02a0*/  FFMA R0, R10, R3, R15 ;  /* 0x000000030a007223 */ /* 0x010fe2000000000f */
[----:B0-----:R-:W-:-:S03]  /*02b0*/  FFMA R15, -R9, R4, 1 ;  /* 0x3f800000090f7423 */ /* 0x001fc60000000104 */
[----:B-----5:R-:W-:-:S04]  /*02c0*/  FADD R0, R0, -R7 ;  /* 0x8000000700007221 */ /* 0x020fc80000000000 */
[----:B------:R-:W0:Y:S01]  /*02d0*/  FCHK P0, R0, R9 ;  /* 0x0000000900007302 */ /* 0x000e220000000000 */
[----:B------:R-:W-:-:S04]  /*02e0*/  FFMA R15, R4, R15, R4 ;  /* 0x0000000f040f7223 */ /* 0x000fc80000000004 */
[----:B------:R-:W-:-:S04]  /*02f0*/  FFMA R4, R0, R15, RZ ;  /* 0x0000000f00047223 */ /* 0x000fc800000000ff */
[----:B------:R-:W-:-:S04]  /*0300*/  FFMA R2, -R9, R4, R0 ;  /* 0x0000000409027223 */ /* 0x000fc80000000100 */
[----:B------:R-:W-:Y:S01]  /*0310*/  FFMA R15, R15, R2, R4 ;  /* 0x000000020f0f7223 */ /* 0x000fe20000000004 */
[----:B0-----:R-:W-:Y:S06]  /*0320*/  @!P0 BRA `(.L_x_5) ;  /* 0x00000000000c8947 */ /* 0x001fec0003800000 */
[----:B------:R-:W-:-:S07]  /*0330*/  MOV R2, 0x350 ;  /* 0x0000035000027802 */ /* 0x000fce0000000f00 */
[----:B------:R-:W-:Y:S05]  /*0340*/  CALL.REL.NOINC `($__internal_0_$__cuda_sm3x_div_rn_noftz_f32_slowpath) ;  /* 0x0000000000187944 */ /* 0x000fea0003c00000 */
[----:B------:R-:W-:-:S07]  /*0350*/  IMAD.MOV.U32 R15, RZ, RZ, R0 ;  /* 0x000000ffff0f7224 */ /* 0x000fce00078e0000 */
.L_x_5:
[----:B------:R-:W-:Y:S05]  /*0360*/  BSYNC.RECONVERGENT B0 ;  /* 0x0000000000007941 */ /* 0x000fea0003800200 */
.L_x_4:
[----:B------:R-:W0:Y:S02]  /*0370*/  LDC.64 R2, c[0x0][0x390] ;  /* 0x0000e400ff027b82 */ /* 0x000e240000000a00 */
[----:B0-----:R-:W-:-:S05]  /*0380*/  IMAD.WIDE.U32 R2, R5, 0x4, R2 ;  /* 0x0000000405027825 */ /* 0x001fca00078e0002 */
[----:B------:R-:W-:Y:S01]  /*0390*/  STG.E desc[UR4][R2.64], R15 ;  /* 0x0000000f02007986 */ /* 0x000fe2000c101904 */
[----:B------:R-:W-:Y:S05]  /*03a0*/  EXIT ;  /* 0x000000000000794d */ /* 0x000fea0003800000 */
        .weak           $__internal_0_$__cuda_sm3x_div_rn_noftz_f32_slowpath
        .type           $__internal_0_$__cuda_sm3x_div_rn_noftz_f32_slowpath,@function
        .size           $__internal_0_$__cuda_sm3x_div_rn_noftz_f32_slowpath,(.L_x_36 - $__internal_0_$__cuda_sm3x_div_rn_noftz_f32_slowpath)
$__internal_0_$__cuda_sm3x_div_rn_noftz_f32_slowpath:
[----:B------:R-:W-:Y:S01]  /*03b0*/  SHF.R.U32.HI R4, RZ, 0x17, R9 ;  /* 0x00000017ff047819 */ /* 0x000fe20000011609 */
[----:B------:R-:W-:Y:S01]  /*03c0*/  BSSY.RECONVERGENT B1, `(.L_x_6) ;  /* 0x0000064000017945 */ /* 0x000fe20003800200 */
[--C-:B------:R-:W-:Y:S01]  /*03d0*/  SHF.R.U32.HI R3, RZ, 0x17, R0.reuse ;  /* 0x00000017ff037819 */ /* 0x100fe20000011600 */
[----:B------:R-:W-:Y:S01]  /*03e0*/  IMAD.MOV.U32 R7, RZ, RZ, R0 ;  /* 0x000000ffff077224 */ /* 0x000fe200078e0000 */
[----:B------:R-:W-:Y:S02]  /*03f0*/  LOP3.LUT R6, R4, 0xff, RZ, 0xc0, !PT ;  /* 0x000000ff04067812 */ /* 0x000fe400078ec0ff */
[----:B------:R-:W-:-:S03]  /*0400*/  LOP3.LUT R4, R3, 0xff, RZ, 0xc0, !PT ;  /* 0x000000ff03047812 */ /* 0x000fc600078ec0ff */
[----:B------:R-:W-:Y:S02]  /*0410*/  VIADD R11, R6, 0xffffffff ;  /* 0xffffffff060b7836 */ /* 0x000fe40000000000 */
[----:B------:R-:W-:-:S03]  /*0420*/  VIADD R10, R4, 0xffffffff ;  /* 0xffffffff040a7836 */ /* 0x000fc60000000000 */
[----:B------:R-:W-:-:S04]  /*0430*/  ISETP.GT.U32.AND P0, PT, R11, 0xfd, PT ;  /* 0x000000fd0b00780c */ /* 0x000fc80003f04070 */
[----:B------:R-:W-:-:S13]  /*0440*/  ISETP.GT.U32.OR P0, PT, R10, 0xfd, P0 ;  /* 0x000000fd0a00780c */ /* 0x000fda0000704470 */
[----:B------:R-:W-:Y:S01]  /*0450*/  @!P0 IMAD.MOV.U32 R8, RZ, RZ, RZ ;  /* 0x000000ffff088224 */ /* 0x000fe200078e00ff */
[----:B------:R-:W-:Y:S06]  /*0460*/  @!P0 BRA `(.L_x_7) ;  /* 0x0000000000608947 */ /* 0x000fec0003800000 */
[----:B------:R-:W-:Y:S01]  /*0470*/  FSETP.GTU.FTZ.AND P0, PT, |R0|, +INF , PT ;  /* 0x7f8000000000780b */ /* 0x000fe20003f1c200 */
[----:B------:R-:W-:Y:S01]  /*0480*/  IMAD.MOV.U32 R3, RZ, RZ, R9 ;  /* 0x000000ffff037224 */ /* 0x000fe200078e0009 */
[----:B------:R-:W-:-:S04]  /*0490*/  FSETP.GTU.FTZ.AND P1, PT, |R9|, +INF , PT ;  /* 0x7f8000000900780b */ /* 0x000fc80003f3c200 */
[----:B------:R-:W-:-:S13]  /*04a0*/  PLOP3.LUT P0, PT, P0, P1, PT, 0xf8, 0x8f ;  /* 0x00000000008f781c */ /* 0x000fda0000703f70 */
[----:B------:R-:W-:Y:S05]  /*04b0*/  @P0 BRA `(.L_x_8) ;  /* 0x00000004004c0947 */ /* 0x000fea0003800000 */
[----:B------:R-:W-:-:S13]  /*04c0*/  LOP3.LUT P0, RZ, R9, 0x7fffffff, R7, 0xc8, !PT ;  /* 0x7fffffff09ff7812 */ /* 0x000fda000780c807 */
[----:B------:R-:W-:Y:S05]  /*04d0*/  @!P0 BRA `(.L_x_9) ;  /* 0x00000004003c8947 */ /* 0x000fea0003800000 */
[C---:B------:R-:W-:Y:S02]  /*04e0*/  FSETP.NEU.FTZ.AND P2, PT, |R0|.reuse, +INF , PT ;  /* 0x7f8000000000780b */ /* 0x040fe40003f5d200 */
[----:B------:R-:W-:Y:S02]  /*04f0*/  FSETP.NEU.FTZ.AND P1, PT, |R3|, +INF , PT ;  /* 0x7f8000000300780b */ /* 0x000fe40003f3d200 */
[----:B------:R-:W-:-:S11]  /*0500*/  FSETP.NEU.FTZ.AND P0, PT, |R0|, +INF , PT ;  /* 0x7f8000000000780b */ /* 0x000fd60003f1d200 */
[----:B------:R-:W-:Y:S05]  /*0510*/  @!P1 BRA !P2, `(.L_x_9) ;  /* 0x00000004002c9947 */ /* 0x000fea0005000000 */
[----:B------:R-:W-:-:S04]  /*0520*/  LOP3.LUT P2, RZ, R7, 0x7fffffff, RZ, 0xc0, !PT ;  /* 0x7fffffff07ff7812 */ /* 0x000fc8000784c0ff */
[----:B------:R-:W-:-:S13]  /*0530*/  PLOP3.LUT P1, PT, P1, P2, PT, 0x2f, 0xf2 ;  /* 0x0000000000f2781c */ /* 0x000fda0000f24577 */
[----:B------:R-:W-:Y:S05]  /*0540*/  @P1 BRA `(.L_x_10) ;  /* 0x0000000400181947 */ /* 0x000fea0003800000 */
[----:B------:R-:W-:-:S04]  /*0550*/  LOP3.LUT P1, RZ, R9, 0x7fffffff, RZ, 0xc0, !PT ;  /* 0x7fffffff09ff7812 */ /* 0x000fc8000782c0ff */
[----:B------:R-:W-:-:S13]  /*0560*/  PLOP3.LUT P0, PT, P0, P1, PT, 0x2f, 0xf2 ;  /* 0x0000000000f2781c */ /* 0x000fda0000702577 */
[----:B------:R-:W-:Y:S05]  /*0570*/  @P0 BRA `(.L_x_11) ;  /* 0x0000000400000947 */ /* 0x000fea0003800000 */
[----:B------:R-:W-:Y:S02]  /*0580*/  ISETP.GE.AND P0, PT, R10, RZ, PT ;  /* 0x000000ff0a00720c */ /* 0x000fe40003f06270 */
[----:B------:R-:W-:-:S11]  /*0590*/  ISETP.GE.AND P1, PT, R11, RZ, PT ;  /* 0x000000ff0b00720c */ /* 0x000fd60003f26270 */
[----:B------:R-:W-:Y:S02]  /*05a0*/  @P0 IMAD.MOV.U32 R8, RZ, RZ, RZ ;  /* 0x000000ffff080224 */ /* 0x000fe400078e00ff */
[----:B------:R-:W-:Y:S01]  /*05b0*/  @!P0 FFMA R7, R0, 1.84467440737095516160e+19, RZ ;  /* 0x5f80000000078823 */ /* 0x000fe200000000ff */
[----:B------:R-:W-:Y:S02]  /*05c0*/  @!P0 IMAD.MOV.U32 R8, RZ, RZ, -0x40 ;  /* 0xffffffc0ff088424 */ /* 0x000fe400078e00ff */
[----:B------:R-:W-:Y:S02]  /*05d0*/  @!P1 FFMA R9, R3, 1.84467440737095516160e+19, RZ ;  /* 0x5f80000003099823 */ /* 0x000fe400000000ff */
[----:B------:R-:W-:-:S07]  /*05e0*/  @!P1 VIADD R8, R8, 0x40 ;  /* 0x0000004008089836 */ /* 0x000fce0000000000 */
.L_x_7:
[----:B------:R-:W-:Y:S01]  /*05f0*/  LEA R0, R6, 0xc0800000, 0x17 ;  /* 0xc080000006007811 */ /* 0x000fe200078eb8ff */
[----:B------:R-:W-:Y:S01]  /*0600*/  VIADD R4, R4, 0xffffff81 ;  /* 0xffffff8104047836 */ /* 0x000fe20000000000 */
[----:B------:R-:W-:Y:S02]  /*0610*/  BSSY.RECONVERGENT B2, `(.L_x_12) ;  /* 0x0000035000027945 */ /* 0x000fe40003800200 */
[----:B------:R-:W-:Y:S01]  /*0620*/  IADD3 R9, PT, PT, -R0, R9, RZ ;  /* 0x0000000900097210 */ /* 0x000fe20007ffe1ff */
[C---:B------:R-:W-:Y:S01]  /*0630*/  IMAD R0, R4.reuse, -0x800000, R7 ;  /* 0xff80000004007824 */ /* 0x040fe200078e0207 */
[----:B------:R-:W-:Y:S02]  /*0640*/  IADD3 R7, PT, PT, R4, 0x7f, -R6 ;  /* 0x0000007f04077810 */ /* 0x000fe40007ffe806 */
[----:B------:R-:W0:Y:S01]  /*0650*/  MUFU.RCP R3, R9 ;  /* 0x0000000900037308 */ /* 0x000e220000001000 */
[----:B------:R-:W-:Y:S02]  /*0660*/  FADD.FTZ R11, -R9, -RZ ;  /* 0x800000ff090b7221 */ /* 0x000fe40000010100 */
[----:B------:R-:W-:-:S02]  /*0670*/  IMAD.IADD R7, R7, 0x1, R8 ;  /* 0x0000000107077824 */ /* 0x000fc400078e0208 */
[----:B0-----:R-:W-:-:S04]  /*0680*/  FFMA R10, R3, R11, 1 ;  /* 0x3f800000030a7423 */ /* 0x001fc8000000000b */
[----:B------:R-:W-:-:S04]  /*0690*/  FFMA R12, R3, R10, R3 ;  /* 0x0000000a030c7223 */ /* 0x000fc80000000003 */
[----:B------:R-:W-:-:S04]  /*06a0*/  FFMA R3, R0, R12, RZ ;  /* 0x0000000c00037223 */ /* 0x000fc800000000ff */
[----:B------:R-:W-:-:S04]  /*06b0*/  FFMA R10, R11, R3, R0 ;  /* 0x000000030b0a7223 */ /* 0x000fc80000000000 */
[----:B------:R-:W-:-:S04]  /*06c0*/  FFMA R13, R12, R10, R3 ;  /* 0x0000000a0c0d7223 */ /* 0x000fc80000000003 */
[----:B------:R-:W-:-:S04]  /*06d0*/  FFMA R10, R11, R13, R0 ;  /* 0x0000000d0b0a7223 */ /* 0x000fc80000000000 */
[----:B------:R-:W-:-:S05]  /*06e0*/  FFMA R0, R12, R10, R13 ;  /* 0x0000000a0c007223 */ /* 0x000fca000000000d */
[----:B------:R-:W-:-:S04]  /*06f0*/  SHF.R.U32.HI R3, RZ, 0x17, R0 ;  /* 0x00000017ff037819 */ /* 0x000fc80000011600 */
[----:B------:R-:W-:-:S05]  /*0700*/  LOP3.LUT R3, R3, 0xff, RZ, 0xc0, !PT ;  /* 0x000000ff03037812 */ /* 0x000fca00078ec0ff */
[----:B------:R-:W-:-:S04]  /*0710*/  IMAD.IADD R8, R3, 0x1, R7 ;  /* 0x0000000103087824 */ /* 0x000fc800078e0207 */
[----:B------:R-:W-:-:S05]  /*0720*/  VIADD R3, R8, 0xffffffff ;  /* 0xffffffff08037836 */ /* 0x000fca0000000000 */
[----:B------:R-:W-:-:S13]  /*0730*/  ISETP.GE.U32.AND P0, PT, R3, 0xfe, PT ;  /* 0x000000fe0300780c */ /* 0x000fda0003f06070 */
[----:B------:R-:W-:Y:S05]  /*0740*/  @!P0 BRA `(.L_x_13) ;  /* 0x0000000000808947 */ /* 0x000fea0003800000 */
[----:B------:R-:W-:-:S13]  /*0750*/  ISETP.GT.AND P0, PT, R8, 0xfe, PT ;  /* 0x000000fe0800780c */ /* 0x000fda0003f04270 */
[----:B------:R-:W-:Y:S05]  /*0760*/  @P0 BRA `(.L_x_14) ;  /* 0x00000000006c0947 */ /* 0x000fea0003800000 */
[----:B------:R-:W-:-:S13]  /*0770*/  ISETP.GE.AND P0, PT, R8, 0x1, PT ;  /* 0x000000010800780c */ /* 0x000fda0003f06270 */
[----:B------:R-:W-:Y:S05]  /*0780*/  @P0 BRA `(.L_x_15) ;  /* 0x0000000000740947 */ /* 0x000fea0003800000 */
[----:B------:R-:W-:Y:S02]  /*0790*/  ISETP.GE.AND P0, PT, R8, -0x18, PT ;  /* 0xffffffe80800780c */ /* 0x000fe40003f06270 */
[----:B------:R-:W-:-:S11]  /*07a0*/  LOP3.LUT R0, R0, 0x80000000, RZ, 0xc0, !PT ;  /* 0x8000000000007812 */ /* 0x000fd600078ec0ff */
[----:B------:R-:W-:Y:S05]  /*07b0*/  @!P0 BRA `(.L_x_15) ;  /* 0x0000000000688947 */ /* 0x000fea0003800000 */
[-CC-:B------:R-:W-:Y:S01]  /*07c0*/  FFMA.RZ R3, R12, R10.reuse, R13.reuse ;  /* 0x0000000a0c037223 */ /* 0x180fe2000000c00d */
[----:B------:R-:W-:Y:S02]  /*07d0*/  VIADD R7, R8, 0x20 ;  /* 0x0000002008077836 */ /* 0x000fe40000000000 */
[-CC-:B------:R-:W-:Y:S01]  /*07e0*/  FFMA.RM R4, R12, R10.reuse, R13.reuse ;  /* 0x0000000a0c047223 */ /* 0x180fe2000000400d */
[----:B------:R-:W-:Y:S02]  /*07f0*/  ISETP.NE.AND P2, PT, R8, RZ, PT ;  /* 0x000000ff0800720c */ /* 0x000fe40003f45270 */
[----:B------:R-:W-:Y:S01]  /*0800*/  LOP3.LUT R6, R3, 0x7fffff, RZ, 0xc0, !PT ;  /* 0x007fffff03067812 */ /* 0x000fe200078ec0ff */
[----:B------:R-:W-:Y:S01]  /*0810*/  FFMA.RP R3, R12, R10, R13 ;  /* 0x0000000a0c037223 */ /* 0x000fe2000000800d */
[----:B------:R-:W-:Y:S02]  /*0820*/  ISETP.NE.AND P1, PT, R8, RZ, PT ;  /* 0x000000ff0800720c */ /* 0x000fe40003f25270 */
[----:B------:R-:W-:-:S02]  /*0830*/  LOP3.LUT R6, R6, 0x800000, RZ, 0xfc, !PT ;  /* 0x0080000006067812 */ /* 0x000fc400078efcff */
[----:B------:R-:W-:Y:S02]  /*0840*/  IADD3 R8, PT, PT, -R8, RZ, RZ ;  /* 0x000000ff08087210 */ /* 0x000fe40007ffe1ff */
[----:B------:R-:W-:Y:S02]  /*0850*/  SHF.L.U32 R7, R6, R7, RZ ;  /* 0x0000000706077219 */ /* 0x000fe400000006ff */
[----:B------:R-:W-:Y:S02]  /*0860*/  FSETP.NEU.FTZ.AND P0, PT, R3, R4, PT ;  /* 0x000000040300720b */ /* 0x000fe40003f1d000 */
[----:B------:R-:W-:Y:S02]  /*0870*/  SEL R3, R8, RZ, P2 ;  /* 0x000000ff08037207 */ /* 0x000fe40001000000 */
[----:B------:R-:W-:Y:S02]  /*0880*/  ISETP.NE.AND P1, PT, R7, RZ, P1 ;  /* 0x000000ff0700720c */ /* 0x000fe40000f25270 */
[----:B------:R-:W-:-:S02]  /*0890*/  SHF.R.U32.HI R3, RZ, R3, R6 ;  /* 0x00000003ff037219 */ /* 0x000fc40000011606 */
[----:B------:R-:W-:Y:S02]  /*08a0*/  PLOP3.LUT P0, PT, P0, P1, PT, 0xf8, 0x8f ;  /* 0x00000000008f781c */ /* 0x000fe40000703f70 */
[----:B------:R-:W-:Y:S02]  /*08b0*/  SHF.R.U32.HI R7, RZ, 0x1, R3 ;  /* 0x00000001ff077819 */ /* 0x000fe40000011603 */
[----:B------:R-:W-:-:S04]  /*08c0*/  SEL R4, RZ, 0x1, !P0 ;  /* 0x00000001ff047807 */ /* 0x000fc80004000000 */
[----:B------:R-:W-:-:S04]  /*08d0*/  LOP3.LUT R4, R4, 0x1, R7, 0xf8, !PT ;  /* 0x0000000104047812 */ /* 0x000fc800078ef807 */
[----:B------:R-:W-:-:S05]  /*08e0*/  LOP3.LUT R4, R4, R3, RZ, 0xc0, !PT ;  /* 0x0000000304047212 */ /* 0x000fca00078ec0ff */
[----:B------:R-:W-:-:S05]  /*08f0*/  IMAD.IADD R7, R7, 0x1, R4 ;  /* 0x0000000107077824 */ /* 0x000fca00078e0204 */
[----:B------:R-:W-:Y:S01]  /*0900*/  LOP3.LUT R0, R7, R0, RZ, 0xfc, !PT ;  /* 0x0000000007007212 */ /* 0x000fe200078efcff */
[----:B------:R-:W-:Y:S06]  /*0910*/  BRA `(.L_x_15) ;  /* 0x0000000000107947 */ /* 0x000fec0003800000 */
.L_x_14:
[----:B------:R-:W-:-:S04]  /*0920*/  LOP3.LUT R0, R0, 0x80000000, RZ, 0xc0, !PT ;  /* 0x8000000000007812 */ /* 0x000fc800078ec0ff */
[----:B------:R-:W-:Y:S01]  /*0930*/  LOP3.LUT R0, R0, 0x7f800000, RZ, 0xfc, !PT ;  /* 0x7f80000000007812 */ /* 0x000fe200078efcff */
[----:B------:R-:W-:Y:S06]  /*0940*/  BRA `(.L_x_15) ;  /* 0x0000000000047947 */ /* 0x000fec0003800000 */
.L_x_13:
[----:B------:R-:W-:-:S07]  /*0950*/  IMAD R0, R7, 0x800000, R0 ;  /* 0x0080000007007824 */ /* 0x000fce00078e0200 */
.L_x_15:
[----:B------:R-:W-:Y:S05]  /*0960*/  BSYNC.RECONVERGENT B2 ;  /* 0x0000000000027941 */ /* 0x000fea0003800200 */
.L_x_12:
[----:B------:R-:W-:Y:S05]  /*0970*/  BRA `(.L_x_16) ;  /* 0x0000000000207947 */ /* 0x000fea0003800000 */
.L_x_11:
[----:B------:R-:W-:-:S04]  /*0980*/  LOP3.LUT R0, R9, 0x80000000, R7, 0x48, !PT ;  /* 0x8000000009007812 */ /* 0x000fc800078e4807 */
[----:B------:R-:W-:Y:S01]  /*0990*/  LOP3.LUT R0, R0, 0x7f800000, RZ, 0xfc, !PT ;  /* 0x7f80000000007812 */ /* 0x000fe200078efcff */
[----:B------:R-:W-:Y:S06]  /*09a0*/  BRA `(.L_x_16) ;  /* 0x0000000000147947 */ /* 0x000fec0003800000 */
.L_x_10:
[----:B------:R-:W-:Y:S01]  /*09b0*/  LOP3.LUT R0, R9, 0x80000000, R7, 0x48, !PT ;  /* 0x8000000009007812 */ /* 0x000fe200078e4807 */
[----:B------:R-:W-:Y:S06]  /*09c0*/  BRA `(.L_x_16) ;  /* 0x00000000000c7947 */ /* 0x000fec0003800000 */
.L_x_9:
[----:B------:R-:W0:Y:S01]  /*09d0*/  MUFU.RSQ R0, -QNAN ;  /* 0xffc0000000007908 */ /* 0x000e220000001400 */
[----:B------:R-:W-:Y:S05]  /*09e0*/  BRA `(.L_x_16) ;  /* 0x0000000000047947 */ /* 0x000fea0003800000 */
.L_x_8:
[----:B------:R-:W-:-:S07]  /*09f0*/  FADD.FTZ R0, R0, R3 ;  /* 0x0000000300007221 */ /* 0x000fce0000010000 */
.L_x_16:
[----:B------:R-:W-:Y:S05]  /*0a00*/  BSYNC.RECONVERGENT B1 ;  /* 0x0000000000017941 */ /* 0x000fea0003800200 */
.L_x_6:
[----:B------:R-:W-:-:S04]  /*0a10*/  IMAD.MOV.U32 R3, RZ, RZ, 0x0 ;  /* 0x00000000ff037424 */ /* 0x000fc800078e00ff */
[----:B0-----:R-:W-:Y:S05]  /*0a20*/  RET.REL.NODEC R2 `(_Z28prepareVerticalPottsProblemsPfS_S_S_S_S_fjjj) ;  /* 0xfffffff402747950 */ /* 0x001fea0003c3ffff */
.L_x_17:
        /* <DEDUP_REMOVED lines=13> */
.L_x_36:


//--------------------- .text._Z30prepareHorizontalPottsProblemsPfS_S_S_S_S_fjjj --------------------------
	.section	.text._Z30prepareHorizontalPottsProblemsPfS_S_S_S_S_fjjj,"ax",@progbits
	.align	128
        .global         _Z30prepareHorizontalPottsProblemsPfS_S_S_S_S_fjjj
        .type           _Z30prepareHorizontalPottsProblemsPfS_S_S_S_S_fjjj,@function
        .size           _Z30prepareHorizontalPottsProblemsPfS_S_S_S_S_fjjj,(.L_x_37 - _Z30prepareHorizontalPottsProblemsPfS_S_S_S_S_fjjj)
        .other          _Z30prepareHorizontalPottsProblemsPfS_S_S_S_S_fjjj,@"STO_CUDA_ENTRY STV_DEFAULT"
_Z30prepareHorizontalPottsProblemsPfS_S_S_S_S_fjjj:
.text._Z30prepareHorizontalPottsProblemsPfS_S_S_S_S_fjjj:
        /* <DEDUP_REMOVED lines=52> */
[----:B------:R-:W-:Y:S05]  /*0340*/  CALL.REL.NOINC `($__internal_1_$__cuda_sm3x_div_rn_noftz_f32_slowpath) ;  /* 0x0000000000187944 */ /* 0x000fea0003c00000 */
[----:B------:R-:W-:-:S07]  /*0350*/  IMAD.MOV.U32 R15, RZ, RZ, R0 ;  /* 0x000000ffff0f7224 */ /* 0x000fce00078e0000 */
.L_x_19:
[----:B------:R-:W-:Y:S05]  /*0360*/  BSYNC.RECONVERGENT B0 ;  /* 0x0000000000007941 */ /* 0x000fea0003800200 */
.L_x_18:
[----:B------:R-:W0:Y:S02]  /*0370*/  LDC.64 R2, c[0x0][0x388] ;  /* 0x0000e200ff027b82 */ /* 0x000e240000000a00 */
[----:B0-----:R-:W-:-:S05]  /*0380*/  IMAD.WIDE.U32 R2, R5, 0x4, R2 ;  /* 0x0000000405027825 */ /* 0x001fca00078e0002 */
[----:B------:R-:W-:Y:S01]  /*0390*/  STG.E desc[UR4][R2.64], R15 ;  /* 0x0000000f02007986 */ /* 0x000fe2000c101904 */
[----:B------:R-:W-:Y:S05]  /*03a0*/  EXIT ;  /* 0x000000000000794d */ /* 0x000fea0003800000 */
        .weak           $__internal_1_$__cuda_sm3x_div_rn_noftz_f32_slowpath
        .type           $__internal_1_$__cuda_sm3x_div_rn_noftz_f32_slowpath,@function
        .size           $__internal_1_$__cuda_sm3x_div_rn_noftz_f32_slowpath,(.L_x_37 - $__internal_1_$__cuda_sm3x_div_rn_noftz_f32_slowpath)
$__internal_1_$__cuda_sm3x_div_rn_noftz_f32_slowpath:
        /* <DEDUP_REMOVED lines=36> */
.L_x_21:
        /* <DEDUP_REMOVED lines=51> */
.L_x_28:
[----:B------:R-:W-:-:S04]  /*0920*/  LOP3.LUT R0, R0, 0x80000000, RZ, 0xc0, !PT ;  /* 0x8000000000007812 */ /* 0x000fc800078ec0ff */
[----:B------:R-:W-:Y:S01]  /*0930*/  LOP3.LUT R0, R0, 0x7f800000, RZ, 0xfc, !PT ;  /* 0x7f80000000007812 */ /* 0x000fe200078efcff */
[----:B------:R-:W-:Y:S06]  /*0940*/  BRA `(.L_x_29) ;  /* 0x0000000000047947 */ /* 0x000fec0003800000 */
.L_x_27:
[----:B------:R-:W-:-:S07]  /*0950*/  IMAD R0, R7, 0x800000, R0 ;  /* 0x0080000007007824 */ /* 0x000fce00078e0200 */
.L_x_29:
[----:B------:R-:W-:Y:S05]  /*0960*/  BSYNC.RECONVERGENT B2 ;  /* 0x0000000000027941 */ /* 0x000fea0003800200 */
.L_x_26:
[----:B------:R-:W-:Y:S05]  /*0970*/  BRA `(.L_x_30) ;  /* 0x0000000000207947 */ /* 0x000fea0003800000 */
.L_x_25:
[----:B------:R-:W-:-:S04]  /*0980*/  LOP3.LUT R0, R9, 0x80000000, R7, 0x48, !PT ;  /* 0x8000000009007812 */ /* 0x000fc800078e4807 */
[----:B------:R-:W-:Y:S01]  /*0990*/  LOP3.LUT R0, R0, 0x7f800000, RZ, 0xfc, !PT ;  /* 0x7f80000000007812 */ /* 0x000fe200078efcff */
[----:B------:R-:W-:Y:S06]  /*09a0*/  BRA `(.L_x_30) ;  /* 0x0000000000147947 */ /* 0x000fec0003800000 */
.L_x_24:
[----:B------:R-:W-:Y:S01]  /*09b0*/  LOP3.LUT R0, R9, 0x80000000, R7, 0x48, !PT ;  /* 0x8000000009007812 */ /* 0x000fe200078e4807 */
[----:B------:R-:W-:Y:S06]  /*09c0*/  BRA `(.L_x_30) ;  /* 0x00000000000c7947 */ /* 0x000fec0003800000 */
.L_x_23:
[----:B------:R-:W0:Y:S01]  /*09d0*/  MUFU.RSQ R0, -QNAN ;  /* 0xffc0000000007908 */ /* 0x000e220000001400 */
[----:B------:R-:W-:Y:S05]  /*09e0*/  BRA `(.L_x_30) ;  /* 0x0000000000047947 */ /* 0x000fea0003800000 */
.L_x_22:
[----:B------:R-:W-:-:S07]  /*09f0*/  FADD.FTZ R0, R0, R3 ;  /* 0x0000000300007221 */ /* 0x000fce0000010000 */
.L_x_30:
[----:B------:R-:W-:Y:S05]  /*0a00*/  BSYNC.RECONVERGENT B1 ;  /* 0x0000000000017941 */ /* 0x000fea0003800200 */
.L_x_20:
[----:B------:R-:W-:-:S04]  /*0a10*/  IMAD.MOV.U32 R3, RZ, RZ, 0x0 ;  /* 0x00000000ff037424 */ /* 0x000fc800078e00ff */
[----:B0-----:R-:W-:Y:S05]  /*0a20*/  RET.REL.NODEC R2 `(_Z30prepareHorizontalPottsProblemsPfS_S_S_S_S_fjjj) ;  /* 0xfffffff402747950 */ /* 0x001fea0003c3ffff */
.L_x_31:
        /* <DEDUP_REMOVED lines=13> */
.L_x_37:


//--------------------- .text._Z24updateWeightsPrimeKernelPfS_jjf --------------------------
	.section	.text._Z24updateWeightsPrimeKernelPfS_jjf,"ax",@progbits
	.align	128
        .global         _Z24updateWeightsPrimeKernelPfS_jjf
        .type           _Z24updateWeightsPrimeKernelPfS_jjf,@function
        .size           _Z24updateWeightsPrimeKernelPfS_jjf,(.L_x_44 - _Z24updateWeightsPrimeKernelPfS_jjf)
        .other          _Z24updateWeightsPrimeKernelPfS_jjf,@"STO_CUDA_ENTRY STV_DEFAULT"
_Z24updateWeightsPrimeKernelPfS_jjf:
.text._Z24updateWeightsPrimeKernelPfS_jjf:
        /* <DEDUP_REMOVED lines=8> */
[----:B0-----:R-:W-:-:S05]  /*0080*/  IMAD R5, R2, UR5, R5 ;  /* 0x0000000502057c24 */ /* 0x001fca000f8e0205 */
[----:B--2---:R-:W-:Y:S01]  /*0090*/  ISETP.GE.U32.AND P0, PT, R5, UR7, PT ;  /* 0x0000000705007c0c */ /* 0x004fe2000bf06070 */
[----:B-1----:R-:W-:-:S05]  /*00a0*/  IMAD R0, R3, UR4, R0 ;  /* 0x0000000403007c24 */ /* 0x002fca000f8e0200 */
[----:B------:R-:W-:-:S13]  /*00b0*/  ISETP.GE.U32.OR P0, PT, R0, UR6, P0 ;  /* 0x0000000600007c0c */ /* 0x000fda0008706470 */
[----:B------:R-:W-:Y:S05]  /*00c0*/  @P0 EXIT ;  /* 0x000000000000094d */ /* 0x000fea0003800000 */
[----:B------:R-:W0:Y:S01]  /*00d0*/  LDC.64 R2, c[0x0][0x388] ;  /* 0x0000e200ff027b82 */ /* 0x000e220000000a00 */
[----:B------:R-:W1:Y:S01]  /*00e0*/  LDCU.64 UR4, c[0x0][0x358] ;  /* 0x00006b00ff0477ac */ /* 0x000e620008000a00 */
[----:B------:R-:W-:Y:S01]  /*00f0*/  IMAD R7, R5, UR6, R0 ;  /* 0x0000000605077c24 */ /* 0x000fe2000f8e0200 */
[----:B------:R-:W2:Y:S05]  /*0100*/  LDCU UR7, c[0x0][0x398] ;  /* 0x00007300ff0777ac */ /* 0x000eaa0008000800 */
[----:B------:R-:W3:Y:S01]  /*0110*/  LDC.64 R4, c[0x0][0x380] ;  /* 0x0000e000ff047b82 */ /* 0x000ee20000000a00 */
[----:B0-----:R-:W-:-:S06]  /*0120*/  IMAD.WIDE.U32 R2, R7, 0x4, R2 ;  /* 0x0000000407027825 */ /* 0x001fcc00078e0002 */
[----:B-1----:R-:W2:Y:S01]  /*0130*/  LDG.E R2, desc[UR4][R2.64] ;  /* 0x0000000402027981 */ /* 0x002ea2000c1e1900 */
[----:B---3--:R-:W-:-:S04]  /*0140*/  IMAD.WIDE.U32 R4, R7, 0x4, R4 ;  /* 0x0000000407047825 */ /* 0x008fc800078e0004 */
[----:B--2---:R-:W-:-:S05]  /*0150*/  FADD R7, R2, UR7 ;  /* 0x0000000702077e21 */ /* 0x004fca0008000000 */
[----:B------:R-:W-:Y:S01]  /*0160*/  STG.E desc[UR4][R4.64], R7 ;  /* 0x0000000704007986 */ /* 0x000fe2000c101904 */
[----:B------:R-:W-:Y:S05]  /*0170*/  EXIT ;  /* 0x000000000000794d */ /* 0x000fea0003800000 */
.L_x_32:
        /* <DEDUP_REMOVED lines=16> */
.L_x_44:


//--------------------- .text._Z16setWeightsKernelPfjj --------------------------
	.section	.text._Z16setWeightsKernelPfjj,"ax",@progbits
	.align	128
        .global         _Z16setWeightsKernelPfjj
        .type           _Z16setWeightsKernelPfjj,@function
        .size           _Z16setWeightsKernelPfjj,(.L_x_45 - _Z16setWeightsKernelPfjj)
        .other          _Z16setWeightsKernelPfjj,@"STO_CUDA_ENTRY STV_DEFAULT"
_Z16setWeightsKernelPfjj:
.text._Z16setWeightsKernelPfjj:
        /* <DEDUP_REMOVED lines=15> */
[----:B------:R-:W-:Y:S02]  /*00f0*/  IMAD R5, R5, UR6, R0 ;  /* 0x0000000605057c24 */ /* 0x000fe4000f8e0200 */
[----:B------:R-:W-:Y:S02]  /*0100*/  HFMA2 R7, -RZ, RZ, 1.75, 0 ;  /* 0x3f000000ff077431 */ /* 0x000fe400000001ff */
[----:B0-----:R-:W-:-:S05]  /*0110*/  IMAD.WIDE.U32 R2, R5, 0x4, R2 ;  /* 0x0000000405027825 */ /* 0x001fca00078e0002 */
[----:B-1----:R-:W-:Y:S01]  /*0120*/  STG.E desc[UR4][R2.64], R7 ;  /* 0x0000000702007986 */ /* 0x002fe2000c101904 */
[----:B------:R-:W-:Y:S05]  /*0130*/  EXIT ;  /* 0x000000000000794d */ /* 0x000fea0003800000 */
.L_x_33:
        /* <DEDUP_REMOVED lines=12> */
.L_x_45:


//--------------------- .text._Z16printArrayKernelPfjj --------------------------
	.section	.text._Z16printArrayKernelPfjj,"ax",@progbits
	.align	128
        .global         _Z16printArrayKernelPfjj
        .type           _Z16printArrayKernelPfjj,@function
        .size           _Z16printArrayKernelPfjj,(.L_x_46 - _Z16printArrayKernelPfjj)
        .other          _Z16printArrayKernelPfjj,@"STO_CUDA_ENTRY STV_DEFAULT"
_Z16printArrayKernelPfjj:
.text._Z16printArrayKernelPfjj:
[----:B------:R-:W0:Y:S01]  /*0000*/  LDC R1, c[0x0][0x37c] ;  /* 0x0000df00ff017b82 */ /* 0x000e220000000800 */
[----:B------:R-:W1:Y:S01]  /*0010*/  S2R R5, SR_TID.Y ;  /* 0x0000000000057919 */ /* 0x000e620000002200 */
[----:B------:R-:W2:Y:S01]  /*0020*/  LDCU UR5, c[0x0][0x2fc] ;  /* 0x00005f80ff0577ac */ /* 0x000ea20008000800 */
[----:B0-----:R-:W-:Y:S01]  /*0030*/  VIADD R1, R1, 0xfffffff0 ;  /* 0xfffffff001017836 */ /* 0x001fe20000000000 */
[----:B------:R-:W1:Y:S01]  /*0040*/  S2R R2, SR_CTAID.Y ;  /* 0x0000000000027919 */ /* 0x000e620000002600 */
[----:B------:R-:W0:Y:S01]  /*0050*/  LDCU UR6, c[0x0][0x360] ;  /* 0x00006c00ff0677ac */ /* 0x000e220008000800 */
[----:B------:R-:W0:Y:S01]  /*0060*/  S2R R0, SR_TID.X ;  /* 0x0000000000007919 */ /* 0x000e220000002100 */
[----:B------:R-:W1:Y:S01]  /*0070*/  LDCU UR7, c[0x0][0x364] ;  /* 0x00006c80ff0777ac */ /* 0x000e620008000800 */
[----:B------:R-:W0:Y:S01]  /*0080*/  S2R R3, SR_CTAID.X ;  /* 0x0000000000037919 */ /* 0x000e220000002500 */
[----:B------:R-:W3:Y:S01]  /*0090*/  LDCU.64 UR8, c[0x0][0x388] ;  /* 0x00007100ff0877ac */ /* 0x000ee20008000a00 */
[----:B------:R-:W4:Y:S02]  /*00a0*/  LDCU UR4, c[0x0][0x2f8] ;  /* 0x00005f00ff0477ac */ /* 0x000f240008000800 */
[----:B----4-:R-:W-:Y:S01]  /*00b0*/  IADD3 R6, P1, PT, R1, UR4, RZ ;  /* 0x0000000401067c10 */ /* 0x010fe2000ff3e0ff */
[----:B-1----:R-:W-:-:S04]  /*00c0*/  IMAD R5, R2, UR7, R5 ;  /* 0x0000000702057c24 */ /* 0x002fc8000f8e0205 */
[----:B--2---:R-:W-:Y:S01]  /*00d0*/  IMAD.X R7, RZ, RZ, UR5, P1 ;  /* 0x00000005ff077e24 */ /* 0x004fe200088e06ff */
[----:B---3--:R-:W-:Y:S01]  /*00e0*/  ISETP.GE.U32.AND P0, PT, R5, UR9, PT ;  /* 0x0000000905007c0c */ /* 0x008fe2000bf06070 */
[----:B0-----:R-:W-:-:S05]  /*00f0*/  IMAD R0, R3, UR6, R0 ;  /* 0x0000000603007c24 */ /* 0x001fca000f8e0200 */
[----:B------:R-:W-:-:S13]  /*0100*/  ISETP.GE.U32.OR P0, PT, R0, UR8, P0 ;  /* 0x0000000800007c0c */ /* 0x000fda0008706470 */
[----:B------:R-:W-:Y:S05]  /*0110*/  @P0 EXIT ;  /* 0x000000000000094d */ /* 0x000fea0003800000 */
[----:B------:R-:W0:Y:S01]  /*0120*/  LDC.64 R2, c[0x0][0x380] ;  /* 0x0000e000ff027b82 */ /* 0x000e220000000a00 */
[----:B------:R-:W1:Y:S01]  /*0130*/  LDCU.64 UR4, c[0x0][0x358] ;  /* 0x00006b00ff0477ac */ /* 0x000e620008000a00 */
[----:B------:R-:W-:-:S04]  /*0140*/  IMAD R0, R5, UR8, R0 ;  /* 0x0000000805007c24 */ /* 0x000fc8000f8e0200 */
[----:B0-----:R-:W-:-:S06]  /*0150*/  IMAD.WIDE.U32 R2, R0, 0x4, R2 ;  /* 0x0000000400027825 */ /* 0x001fcc00078e0002 */
[----:B-1----:R-:W2:Y:S02]  /*0160*/  LDG.E R2, desc[UR4][R2.64] ;  /* 0x0000000402027981 */ /* 0x002ea4000c1e1900 */
[----:B--2---:R-:W-:-:S13]  /*0170*/  FSETP.NEU.AND P0, PT, R2, RZ, PT ;  /* 0x000000ff0200720b */ /* 0x004fda0003f0d000 */
[----:B------:R-:W-:Y:S05]  /*0180*/  @!P0 EXIT ;  /* 0x000000000000894d */ /* 0x000fea0003800000 */
[----:B------:R-:W0:Y:S01]  /*0190*/  F2F.F64.F32 R2, R2 ;  /* 0x0000000200027310 */ /* 0x000e220000201800 */
[----:B------:R-:W-:Y:S01]  /*01a0*/  MOV R8, 0x8 ;  /* 0x0000000800087802 */ /* 0x000fe20000000f00 */
[----:B------:R1:W-:Y:S01]  /*01b0*/  STL [R1], R0 ;  /* 0x0000000001007387 */ /* 0x0003e20000100800 */
[----:B------:R-:W2:Y:S04]  /*01c0*/  LDCU.64 UR4, c[0x4][URZ] ;  /* 0x01000000ff0477ac */ /* 0x000ea80008000a00 */
[----:B------:R-:W3:Y:S01]  /*01d0*/  LDC.64 R8, c[0x4][R8] ;  /* 0x0100000008087b82 */ /* 0x000ee20000000a00 */
[----:B0-----:R1:W-:Y:S01]  /*01e0*/  STL.64 [R1+0x8], R2 ;  /* 0x0000080201007387 */ /* 0x0013e20000100a00 */
[----:B--2---:R-:W-:Y:S01]  /*01f0*/  MOV R4, UR4 ;  /* 0x0000000400047c02 */ /* 0x004fe20008000f00 */
[----:B------:R-:W-:-:S07]  /*0200*/  IMAD.U32 R5, RZ, RZ, UR5 ;  /* 0x00000005ff057e24 */ /* 0x000fce000f8e00ff */
[----:B------:R-:W-:-:S07]  /*0210*/  LEPC R20, `(.L_x_34) ;  /* 0x000000001014794e */ /* 0x000fce0000000000 */
[----:B-1-3--:R-:W-:Y:S05]  /*0220*/  CALL.ABS.NOINC R8 ;  /* 0x0000000008007343 */ /* 0x00afea0003c00000 */
.L_x_34:
[----:B------:R-:W-:Y:S05]  /*0230*/  EXIT ;  /* 0x000000000000794d */ /* 0x000fea0003800000 */
.L_x_35:
        /* <DEDUP_REMOVED lines=12> */
.L_x_46:


//--------------------- .nv.global.init           --------------------------
	.section	.nv.global.init,"aw",@progbits
.nv.global.init:
	.type		$str,@object
	.size		$str,(.L_0 - $str)
$str:
        /*0000*/ 	.byte	0x49, 0x6e, 0x64, 0x65, 0x78, 0x3a, 0x20, 0x25, 0x64, 0x2c, 0x20, 0x56, 0x61, 0x6c, 0x75, 0x65
        /*0010*/ 	.byte	0x3a, 0x20, 0x25, 0x66, 0x0a, 0x00
.L_0:


//--------------------- .nv.shared.reserved.0     --------------------------
	.section	.nv.shared.reserved.0,"aw",@nobits
	.weak		__nv_reservedSMEM_offset_0_alias
	.size		__nv_reservedSMEM_offset_0_alias, 0, 64
	.other		__nv_reservedSMEM_offset_0_alias,@"STO_CUDA_RESERVED_SHARED STV_DEFAULT"
__nv_reservedSMEM_offset_0_alias:
	.zero		0
	.zero		64


//--------------------- .nv.constant0._Z30applyVerticalPottsSolverKernelPfS_fjjj --------------------------
	.section	.nv.constant0._Z30applyVerticalPottsSolverKernelPfS_fjjj,"a",@progbits
	.sectionflags	@""
	.align	4
.nv.constant0._Z30applyVerticalPottsSolverKernelPfS_fjjj:
	.zero		928


//--------------------- .nv.constant0._Z32applyHorizontalPottsSolverKernelPfS_fjjj --------------------------
	.section	.nv.constant0._Z32applyHorizontalPottsSolverKernelPfS_fjjj,"a",@progbits
	.sectionflags	@""
	.align	4
.nv.constant0._Z32applyHorizontalPottsSolverKernelPfS_fjjj:
	.zero		928


//--------------------- .nv.constant0._Z17updateErrorKernelPfS_jjj --------------------------
	.section	.nv.constant0._Z17updateErrorKernelPfS_jjj,"a",@progbits
	.sectionflags	@""
	.align	4
.nv.constant0._Z17updateErrorKernelPfS_jjj:
	.zero		924


//--------------------- .nv.constant0._Z30updateLagrangeMultiplierKernelPfS_S_S_fjjj --------------------------
	.section	.nv.constant0._Z30updateLagrangeMultiplierKernelPfS_S_S_fjjj,"a",@progbits
	.sectionflags	@""
	.align	4
.nv.constant0._Z30updateLagrangeMultiplierKernelPfS_S_S_fjjj:
	.zero		944


//--------------------- .nv.constant0._Z28prepareVerticalPottsProblemsPfS_S_S_S_S_fjjj --------------------------
	.section	.nv.constant0._Z28prepareVerticalPottsProblemsPfS_S_S_S_S_fjjj,"a",@progbits
	.sectionflags	@""
	.align	4
.nv.constant0._Z28prepareVerticalPottsProblemsPfS_S_S_S_S_fjjj:
	.zero		960


//--------------------- .nv.constant0._Z30prepareHorizontalPottsProblemsPfS_S_S_S_S_fjjj --------------------------
	.section	.nv.constant0._Z30prepareHorizontalPottsProblemsPfS_S_S_S_S_fjjj,"a",@progbits
	.sectionflags	@""
	.align	4
.nv.constant0._Z30prepareHorizontalPottsProblemsPfS_S_S_S_S_fjjj:
	.zero		960


//--------------------- .nv.constant0._Z24updateWeightsPrimeKernelPfS_jjf --------------------------
	.section	.nv.constant0._Z24updateWeightsPrimeKernelPfS_jjf,"a",@progbits
	.sectionflags	@""
	.align	4
.nv.constant0._Z24updateWeightsPrimeKernelPfS_jjf:
	.zero		924


//--------------------- .nv.constant0._Z16setWeightsKernelPfjj --------------------------
	.section	.nv.constant0._Z16setWeightsKernelPfjj,"a",@progbits
	.sectionflags	@""
	.align	4
.nv.constant0._Z16setWeightsKernelPfjj:
	.zero		912


//--------------------- .nv.constant0._Z16printArrayKernelPfjj --------------------------
	.section	.nv.constant0._Z16printArrayKernelPfjj,"a",@progbits
	.sectionflags	@""
	.align	4
.nv.constant0._Z16printArrayKernelPfjj:
	.zero		912


//--------------------- SYMBOLS --------------------------

	.type		.nv.reservedSmem.offset0,@object
	.size		.nv.reservedSmem.offset0,0x4
	.type		vprintf,@function
